	.target	sm_100

	.elftype	@"ET_EXEC"


//--------------------- .note.nv.tkinfo           --------------------------
	.section	.note.nv.tkinfo,"",@"SHT_NOTE"
	.sectionflags	@"SHF_NOTE_NV_TKINFO"
	.tkinfo
        /*0018*/ 	.word	0x00000081
        /*0030*/ 	.string	""
        /*0030*/ 	.string	"ptxas"
        /*0030*/ 	.string	"Cuda compilation tools, release 12.9, V12.9.86"
        /*0030*/ 	.string	"Build cuda_12.9.r12.9/compiler.36037853_0"
        /*0030*/ 	.string	"-regUsageLevel 10 -arch sm_100f -m 64 "



//--------------------- .note.nv.cuver            --------------------------
	.section	.note.nv.cuver,"",@"SHT_NOTE"
	.sectionflags	@"SHF_NOTE_NV_CUVER"
        /*0018*/ 	.short	0x0001
        /*001a*/ 	.short	0x0064
        /*001c*/ 	.short	0x0001
        /*001e*/ 	.short	0x0000
        /*0020*/ 	.short	0x0001
        /*0022*/ 	.short	0x0000


//--------------------- .nv.info                  --------------------------
	.section	.nv.info,"",@"SHT_CUDA_INFO"
	.align	4


	//----- nvinfo : EIATTR_REGCOUNT
	.align		4
        /*0000*/ 	.byte	0x04, 0x2f
        /*0002*/ 	.short	(.L_15 - .L_14)
	.align		4
.L_14:
        /*0004*/ 	.word	index@(_ZN9deep_gemm24sm100_fp8_gemm_1d1d_implILN4cute4UMMA5MajorE0ELS3_0ELj0ELj7168ELj2048ELj128ELj224ELj128ELj64ELj128ELj128ELj64ELj4ELj128ELj128ELj1ELb0ELj135ELNS_8GemmTypeE1ELb0EN7cutlass10bfloat16_tENS_16EpilogueIdentityEEEvPijjj14CUtensorMap_stS9_S9_S9_S9_)
        /*0008*/ 	.word	0x00000036


	//----- nvinfo : EIATTR_FRAME_SIZE
	.align		4
.L_15:
        /*000c*/ 	.byte	0x04, 0x11
        /*000e*/ 	.short	(.L_17 - .L_16)
	.align		4
.L_16:
        /*0010*/ 	.word	index@($__internal_3_$__cuda_sm20_div_u16)
        /*0014*/ 	.word	0x00000000


	//----- nvinfo : EIATTR_FRAME_SIZE
	.align		4
.L_17:
        /*0018*/ 	.byte	0x04, 0x11
        /*001a*/ 	.short	(.L_19 - .L_18)
	.align		4
.L_18:
        /*001c*/ 	.word	index@($__internal_2_$__cuda_sm10x_tcgen05_guardrail_trap_unallocated_columns_being_dealloced)
        /*0020*/ 	.word	0x00000000


	//----- nvinfo : EIATTR_FRAME_SIZE
	.align		4
.L_19:
        /*0024*/ 	.byte	0x04, 0x11
        /*0026*/ 	.short	(.L_21 - .L_20)
	.align		4
.L_20:
        /*0028*/ 	.word	index@($__internal_1_$__cuda_sm10x_tcgen05_guardrail_trap_phase_invalid_during_alloc)
        /*002c*/ 	.word	0x00000000


	//----- nvinfo : EIATTR_FRAME_SIZE
	.align		4
.L_21:
        /*0030*/ 	.byte	0x04, 0x11
        /*0032*/ 	.short	(.L_23 - .L_22)
	.align		4
.L_22:
        /*0034*/ 	.word	index@($__internal_0_$__cuda_sm10x_tcgen05_guardrail_trap_col_being_dealloced_not_returned_by_alloc)
        /*0038*/ 	.word	0x00000000


	//----- nvinfo : EIATTR_FRAME_SIZE
	.align		4
.L_23:
        /*003c*/ 	.byte	0x04, 0x11
        /*003e*/ 	.short	(.L_25 - .L_24)
	.align		4
.L_24:
        /*0040*/ 	.word	index@(_ZN9deep_gemm24sm100_fp8_gemm_1d1d_implILN4cute4UMMA5MajorE0ELS3_0ELj0ELj7168ELj2048ELj128ELj224ELj128ELj64ELj128ELj128ELj64ELj4ELj128ELj128ELj1ELb0ELj135ELNS_8GemmTypeE1ELb0EN7cutlass10bfloat16_tENS_16EpilogueIdentityEEEvPijjj14CUtensorMap_stS9_S9_S9_S9_)
        /*0044*/ 	.word	0x00000000


	//----- nvinfo : EIATTR_MIN_STACK_SIZE
	.align		4
.L_25:
        /*0048*/ 	.byte	0x04, 0x12
        /*004a*/ 	.short	(.L_27 - .L_26)
	.align		4
.L_26:
        /*004c*/ 	.word	index@(_ZN9deep_gemm24sm100_fp8_gemm_1d1d_implILN4cute4UMMA5MajorE0ELS3_0ELj0ELj7168ELj2048ELj128ELj224ELj128ELj64ELj128ELj128ELj64ELj4ELj128ELj128ELj1ELb0ELj135ELNS_8GemmTypeE1ELb0EN7cutlass10bfloat16_tENS_16EpilogueIdentityEEEvPijjj14CUtensorMap_stS9_S9_S9_S9_)
        /*0050*/ 	.word	0x00000000
.L_27:


//--------------------- .nv.info._ZN9deep_gemm24sm100_fp8_gemm_1d1d_implILN4cute4UMMA5MajorE0ELS3_0ELj0ELj7168ELj2048ELj128ELj224ELj128ELj64ELj128ELj128ELj64ELj4ELj128ELj128ELj1ELb0ELj135ELNS_8GemmTypeE1ELb0EN7cutlass10bfloat16_tENS_16EpilogueIdentityEEEvPijjj14CUtensorMap_stS9_S9_S9_S9_ --------------------------
	.section	.nv.info._ZN9deep_gemm24sm100_fp8_gemm_1d1d_implILN4cute4UMMA5MajorE0ELS3_0ELj0ELj7168ELj2048ELj128ELj224ELj128ELj64ELj128ELj128ELj64ELj4ELj128ELj128ELj1ELb0ELj135ELNS_8GemmTypeE1ELb0EN7cutlass10bfloat16_tENS_16EpilogueIdentityEEEvPijjj14CUtensorMap_stS9_S9_S9_S9_,"",@"SHT_CUDA_INFO"
	.sectionflags	@""
	.align	4


	//----- nvinfo : EIATTR_CUDA_API_VERSION
	.align		4
        /*0000*/ 	.byte	0x04, 0x37
        /*0002*/ 	.short	(.L_29 - .L_28)
.L_28:
        /*0004*/ 	.word	0x00000081


	//----- nvinfo : EIATTR_KPARAM_INFO
	.align		4
.L_29:
        /*0008*/ 	.byte	0x04, 0x17
        /*000a*/ 	.short	(.L_31 - .L_30)
.L_30:
        /*000c*/ 	.word	0x00000000
        /*0010*/ 	.short	0x0008
        /*0012*/ 	.short	0x0240
        /*0014*/ 	.byte	0x00, 0xf0, 0x01, 0x02


	//----- nvinfo : EIATTR_KPARAM_INFO
	.align		4
.L_31:
        /*0018*/ 	.byte	0x04, 0x17
        /*001a*/ 	.short	(.L_33 - .L_32)
.L_32:
        /*001c*/ 	.word	0x00000000
        /*0020*/ 	.short	0x0007
        /*0022*/ 	.short	0x01c0
        /*0024*/ 	.byte	0x00, 0xf0, 0x01, 0x02


	//----- nvinfo : EIATTR_KPARAM_INFO
	.align		4
.L_33:
        /*0028*/ 	.byte	0x04, 0x17
        /*002a*/ 	.short	(.L_35 - .L_34)
.L_34:
        /*002c*/ 	.word	0x00000000
        /*0030*/ 	.short	0x0006
        /*0032*/ 	.short	0x0140
        /*0034*/ 	.byte	0x00, 0xf0, 0x01, 0x02


	//----- nvinfo : EIATTR_KPARAM_INFO
	.align		4
.L_35:
        /*0038*/ 	.byte	0x04, 0x17
        /*003a*/ 	.short	(.L_37 - .L_36)
.L_36:
        /*003c*/ 	.word	0x00000000
        /*0040*/ 	.short	0x0005
        /*0042*/ 	.short	0x00c0
        /*0044*/ 	.byte	0x00, 0xf0, 0x01, 0x02


	//----- nvinfo : EIATTR_KPARAM_INFO
	.align		4
.L_37:
        /*0048*/ 	.byte	0x04, 0x17
        /*004a*/ 	.short	(.L_39 - .L_38)
.L_38:
        /*004c*/ 	.word	0x00000000
        /*0050*/ 	.short	0x0004
        /*0052*/ 	.short	0x0040
        /*0054*/ 	.byte	0x00, 0xf0, 0x01, 0x02


	//----- nvinfo : EIATTR_KPARAM_INFO
	.align		4
.L_39:
        /*0058*/ 	.byte	0x04, 0x17
        /*005a*/ 	.short	(.L_41 - .L_40)
.L_40:
        /*005c*/ 	.word	0x00000000
        /*0060*/ 	.short	0x0003
        /*0062*/ 	.short	0x0010
        /*0064*/ 	.byte	0x00, 0xf0, 0x11, 0x00


	//----- nvinfo : EIATTR_KPARAM_INFO
	.align		4
.L_41:
        /*0068*/ 	.byte	0x04, 0x17
        /*006a*/ 	.short	(.L_43 - .L_42)
.L_42:
        /*006c*/ 	.word	0x00000000
        /*0070*/ 	.short	0x0002
        /*0072*/ 	.short	0x000c
        /*0074*/ 	.byte	0x00, 0xf0, 0x11, 0x00


	//----- nvinfo : EIATTR_KPARAM_INFO
	.align		4
.L_43:
        /*0078*/ 	.byte	0x04, 0x17
        /*007a*/ 	.short	(.L_45 - .L_44)
.L_44:
        /*007c*/ 	.word	0x00000000
        /*0080*/ 	.short	0x0001
        /*0082*/ 	.short	0x0008
        /*0084*/ 	.byte	0x00, 0xf0, 0x11, 0x00


	//----- nvinfo : EIATTR_KPARAM_INFO
	.align		4
.L_45:
        /*0088*/ 	.byte	0x04, 0x17
        /*008a*/ 	.short	(.L_47 - .L_46)
.L_46:
        /*008c*/ 	.word	0x00000000
        /*0090*/ 	.short	0x0000
        /*0092*/ 	.short	0x0000
        /*0094*/ 	.byte	0x00, 0xf5, 0x21, 0x00


	//----- nvinfo : EIATTR_AT_ENTRY_FRAGMENTS
	.align		4
.L_47:
        /*0098*/ 	.byte	0x04, 0x4f
        /*009a*/ 	.short	(.L_49 - .L_48)


	//   ....[0]....
.L_48:
        /*009c*/ 	.word	0x00000004


	//----- nvinfo : EIATTR_RESERVED_SMEM_USED
	.align		4
.L_49:
        /*00a0*/ 	.byte	0x01, 0x41
	.zero		2


	//----- nvinfo : EIATTR_SPARSE_MMA_MASK
	.align		4
        /*00a4*/ 	.byte	0x03, 0x50
        /*00a6*/ 	.short	0x0000


	//----- nvinfo : EIATTR_TCGEN05_1CTA_USED
	.align		4
        /*00a8*/ 	.byte	0x01, 0x51
	.zero		2


	//----- nvinfo : EIATTR_MAXREG_COUNT
	.align		4
        /*00ac*/ 	.byte	0x03, 0x1b
        /*00ae*/ 	.short	0x00ff


	//----- nvinfo : EIATTR_NUM_BARRIERS
	.align		4
        /*00b0*/ 	.byte	0x02, 0x4c
        /*00b2*/ 	.byte	0x09
	.zero		1


	//----- nvinfo : EIATTR_INT_WARP_WIDE_INSTR_OFFSETS
	.align		4
        /*00b4*/ 	.byte	0x04, 0x31
        /*00b6*/ 	.short	(.L_51 - .L_50)


	//   ....[0]....
.L_50:
        /*00b8*/ 	.word	0x00005150


	//   ....[1]....
        /*00bc*/ 	.word	0x00005170


	//----- nvinfo : EIATTR_COOP_GROUP_MASK_REGIDS
	.align		4
.L_51:
        /*00c0*/ 	.byte	0x04, 0x29
        /*00c2*/ 	.short	(.L_53 - .L_52)


	//   ....[0]....
.L_52:
        /*00c4*/ 	.word	0xffffffff


	//   ....[1]....
        /*00c8*/ 	.word	0xffffffff


	//   ....[2]....
        /*00cc*/ 	.word	0xffffffff


	//   ....[3]....
        /*00d0*/ 	.word	0xffffffff


	//   ....[4]....
        /*00d4*/ 	.word	0xffffffff


	//   ....[5]....
        /*00d8*/ 	.word	0xffffffff


	//   ....[6]....
        /*00dc*/ 	.word	0xffffffff


	//   ....[7]....
        /*00e0*/ 	.word	0xffffffff


	//   ....[8]....
        /*00e4*/ 	.word	0xffffffff


	//   ....[9]....
        /*00e8*/ 	.word	0xffffffff


	//   ....[10]....
        /*00ec*/ 	.word	0xffffffff


	//   ....[11]....
        /*00f0*/ 	.word	0xffffffff


	//   ....[12]....
        /*00f4*/ 	.word	0xffffffff


	//   ....[13]....
        /*00f8*/ 	.word	0xffffffff


	//----- nvinfo : EIATTR_COOP_GROUP_INSTR_OFFSETS
	.align		4
.L_53:
        /*00fc*/ 	.byte	0x04, 0x28
        /*00fe*/ 	.short	(.L_55 - .L_54)


	//   ....[0]....
.L_54:
        /*0100*/ 	.word	0x00000030


	//   ....[1]....
        /*0104*/ 	.word	0x00000470


	//   ....[2]....
        /*0108*/ 	.word	0x00000730


	//   ....[3]....
        /*010c*/ 	.word	0x00000b70


	//   ....[4]....
        /*0110*/ 	.word	0x00000c20


	//   ....[5]....
        /*0114*/ 	.word	0x00000cd0


	//   ....[6]....
        /*0118*/ 	.word	0x000012f0


	//   ....[7]....
        /*011c*/ 	.word	0x00001310


	//   ....[8]....
        /*0120*/ 	.word	0x00001330


	//   ....[9]....
        /*0124*/ 	.word	0x00001580


	//   ....[10]....
        /*0128*/ 	.word	0x000015b0


	//   ....[11]....
        /*012c*/ 	.word	0x000015d0


	//   ....[12]....
        /*0130*/ 	.word	0x00005070


	//   ....[13]....
        /*0134*/ 	.word	0x00005230


	//----- nvinfo : EIATTR_VRC_CTA_INIT_COUNT
	.align		4
.L_55:
        /*0138*/ 	.byte	0x02, 0x4a
        /*013a*/ 	.byte	0x80
	.zero		1


	//----- nvinfo : EIATTR_MBARRIER_INSTR_OFFSETS
	.align		4
        /*013c*/ 	.byte	0x04, 0x39
        /*013e*/ 	.short	(.L_57 - .L_56)


	//   ....[0]....
.L_56:
        /*0140*/ 	.word	0x00000330
        /*0144*/ 	.word	0x000000ff
        /*0148*/ 	.word	0x00031800
        /*014c*/ 	.short	0x0100
        /*014e*/ 	.byte	0x05
	.zero		1


	//   ....[1]....
        /*0150*/ 	.word	0x00000340
        /*0154*/ 	.word	0x000000ff
        /*0158*/ 	.word	0x00031820
        /*015c*/ 	.short	0x0100
        /*015e*/ 	.byte	0x05
	.zero		1


	//   ....[2]....
        /*0160*/ 	.word	0x00000350
        /*0164*/ 	.word	0x000000ff
        /*0168*/ 	.word	0x00031840
        /*016c*/ 	.short	0x0100
        /*016e*/ 	.byte	0x05
	.zero		1


	//   ....[3]....
        /*0170*/ 	.word	0x00000360
        /*0174*/ 	.word	0x000000ff
        /*0178*/ 	.word	0x00031808
        /*017c*/ 	.short	0x0100
        /*017e*/ 	.byte	0x05
	.zero		1


	//   ....[4]....
        /*0180*/ 	.word	0x00000370
        /*0184*/ 	.word	0x000000ff
        /*0188*/ 	.word	0x00031828
        /*018c*/ 	.short	0x0100
        /*018e*/ 	.byte	0x05
	.zero		1


	//   ....[5]....
        /*0190*/ 	.word	0x00000380
        /*0194*/ 	.word	0x000000ff
        /*0198*/ 	.word	0x00031848
        /*019c*/ 	.short	0x0100
        /*019e*/ 	.byte	0x05
	.zero		1


	//   ....[6]....
        /*01a0*/ 	.word	0x00000390
        /*01a4*/ 	.word	0x000000ff
        /*01a8*/ 	.word	0x00031810
        /*01ac*/ 	.short	0x0100
        /*01ae*/ 	.byte	0x05
	.zero		1


	//   ....[7]....
        /*01b0*/ 	.word	0x000003a0
        /*01b4*/ 	.word	0x000000ff
        /*01b8*/ 	.word	0x00031830
        /*01bc*/ 	.short	0x0100
        /*01be*/ 	.byte	0x05
	.zero		1


	//   ....[8]....
        /*01c0*/ 	.word	0x000003b0
        /*01c4*/ 	.word	0x000000ff
        /*01c8*/ 	.word	0x00031850
        /*01cc*/ 	.short	0x0100
        /*01ce*/ 	.byte	0x05
	.zero		1


	//   ....[9]....
        /*01d0*/ 	.word	0x000003c0
        /*01d4*/ 	.word	0x000000ff
        /*01d8*/ 	.word	0x00031818
        /*01dc*/ 	.short	0x0100
        /*01de*/ 	.byte	0x05
	.zero		1


	//   ....[10]....
        /*01e0*/ 	.word	0x000003d0
        /*01e4*/ 	.word	0x000000ff
        /*01e8*/ 	.word	0x00031838
        /*01ec*/ 	.short	0x0100
        /*01ee*/ 	.byte	0x05
	.zero		1


	//   ....[11]....
        /*01f0*/ 	.word	0x000003e0
        /*01f4*/ 	.word	0x000000ff
        /*01f8*/ 	.word	0x00031858
        /*01fc*/ 	.short	0x0100
        /*01fe*/ 	.byte	0x05
	.zero		1


	//   ....[12]....
        /*0200*/ 	.word	0x000003f0
        /*0204*/ 	.word	0x000000ff
        /*0208*/ 	.word	0x00031860
        /*020c*/ 	.short	0x0100
        /*020e*/ 	.byte	0x05
	.zero		1


	//   ....[13]....
        /*0210*/ 	.word	0x00000400
        /*0214*/ 	.word	0x000000ff
        /*0218*/ 	.word	0x00031870
        /*021c*/ 	.short	0x0100
        /*021e*/ 	.byte	0x05
	.zero		1


	//   ....[14]....
        /*0220*/ 	.word	0x00000410
        /*0224*/ 	.word	0x000000ff
        /*0228*/ 	.word	0x00031868
        /*022c*/ 	.short	0x0100
        /*022e*/ 	.byte	0x05
	.zero		1


	//   ....[15]....
        /*0230*/ 	.word	0x00000420
        /*0234*/ 	.word	0x000000ff
        /*0238*/ 	.word	0x00031878
        /*023c*/ 	.short	0x0100
        /*023e*/ 	.byte	0x05
	.zero		1


	//   ....[16]....
        /*0240*/ 	.word	0x00000a20
        /*0244*/ 	.word	0x00000002
        /*0248*/ 	.word	0x00031800
        /*024c*/ 	.short	0x010a
        /*024e*/ 	.byte	0xff
	.zero		1


	//   ....[17]....
        /*0250*/ 	.word	0x00000db0
        /*0254*/ 	.word	0x00000002
        /*0258*/ 	.word	0x00000000
        /*025c*/ 	.short	0x0101
        /*025e*/ 	.byte	0xff
	.zero		1


	//   ....[18]....
        /*0260*/ 	.word	0x000010e0
        /*0264*/ 	.word	0x00000000
        /*0268*/ 	.word	0x00031870
        /*026c*/ 	.short	0x010a
        /*026e*/ 	.byte	0x08
	.zero		1


	//   ....[19]....
        /*0270*/ 	.word	0x00001180
        /*0274*/ 	.word	0x000000ff
        /*0278*/ 	.word	0x00031840
        /*027c*/ 	.short	0x010a
        /*027e*/ 	.byte	0x0d
	.zero		1


	//   ....[20]....
        /*0280*/ 	.word	0x00001550
        /*0284*/ 	.word	0x000000ff
        /*0288*/ 	.word	0x00031840
        /*028c*/ 	.short	0x010a
        /*028e*/ 	.byte	0x09
	.zero		1


	//   ....[21]....
        /*0290*/ 	.word	0x00001ac0
        /*0294*/ 	.word	0x00000008
        /*0298*/ 	.word	0x00031820
        /*029c*/ 	.short	0x010a
        /*029e*/ 	.byte	0xff
	.zero		1


	//   ....[22]....
        /*02a0*/ 	.word	0x00001f10
        /*02a4*/ 	.word	0x00000008
        /*02a8*/ 	.word	0x00031828
        /*02ac*/ 	.short	0x010a
        /*02ae*/ 	.byte	0xff
	.zero		1


	//   ....[23]....
        /*02b0*/ 	.word	0x00002080
        /*02b4*/ 	.word	0x00000008
        /*02b8*/ 	.word	0x00031830
        /*02bc*/ 	.short	0x010a
        /*02be*/ 	.byte	0xff
	.zero		1


	//   ....[24]....
        /*02c0*/ 	.word	0x000021e0
        /*02c4*/ 	.word	0x00000008
        /*02c8*/ 	.word	0x00031838
        /*02cc*/ 	.short	0x010a
        /*02ce*/ 	.byte	0xff
	.zero		1


	//   ....[25]....
        /*02d0*/ 	.word	0x00002310
        /*02d4*/ 	.word	0x00000008
        /*02d8*/ 	.word	0x00031820
        /*02dc*/ 	.short	0x010a
        /*02de*/ 	.byte	0xff
	.zero		1


	//   ....[26]....
        /*02e0*/ 	.word	0x00002530
        /*02e4*/ 	.word	0x00000008
        /*02e8*/ 	.word	0x00031828
        /*02ec*/ 	.short	0x010a
        /*02ee*/ 	.byte	0xff
	.zero		1


	//   ....[27]....
        /*02f0*/ 	.word	0x00002660
        /*02f4*/ 	.word	0x00000008
        /*02f8*/ 	.word	0x00031830
        /*02fc*/ 	.short	0x010a
        /*02fe*/ 	.byte	0xff
	.zero		1


	//   ....[28]....
        /*0300*/ 	.word	0x00002790
        /*0304*/ 	.word	0x00000008
        /*0308*/ 	.word	0x00031838
        /*030c*/ 	.short	0x010a
        /*030e*/ 	.byte	0xff
	.zero		1


	//   ....[29]....
        /*0310*/ 	.word	0x000028c0
        /*0314*/ 	.word	0x00000008
        /*0318*/ 	.word	0x00031820
        /*031c*/ 	.short	0x010a
        /*031e*/ 	.byte	0xff
	.zero		1


	//   ....[30]....
        /*0320*/ 	.word	0x00002ae0
        /*0324*/ 	.word	0x00000008
        /*0328*/ 	.word	0x00031828
        /*032c*/ 	.short	0x010a
        /*032e*/ 	.byte	0xff
	.zero		1


	//   ....[31]....
        /*0330*/ 	.word	0x00002c10
        /*0334*/ 	.word	0x00000008
        /*0338*/ 	.word	0x00031830
        /*033c*/ 	.short	0x010a
        /*033e*/ 	.byte	0xff
	.zero		1


	//   ....[32]....
        /*0340*/ 	.word	0x00002d40
        /*0344*/ 	.word	0x00000008
        /*0348*/ 	.word	0x00031838
        /*034c*/ 	.short	0x010a
        /*034e*/ 	.byte	0xff
	.zero		1


	//   ....[33]....
        /*0350*/ 	.word	0x00002e70
        /*0354*/ 	.word	0x00000008
        /*0358*/ 	.word	0x00031820
        /*035c*/ 	.short	0x010a
        /*035e*/ 	.byte	0xff
	.zero		1


	//   ....[34]....
        /*0360*/ 	.word	0x00003090
        /*0364*/ 	.word	0x00000008
        /*0368*/ 	.word	0x00031828
        /*036c*/ 	.short	0x010a
        /*036e*/ 	.byte	0xff
	.zero		1


	//   ....[35]....
        /*0370*/ 	.word	0x000031c0
        /*0374*/ 	.word	0x00000008
        /*0378*/ 	.word	0x00031830
        /*037c*/ 	.short	0x010a
        /*037e*/ 	.byte	0xff
	.zero		1


	//   ....[36]....
        /*0380*/ 	.word	0x000032f0
        /*0384*/ 	.word	0x00000008
        /*0388*/ 	.word	0x00031838
        /*038c*/ 	.short	0x010a
        /*038e*/ 	.byte	0xff
	.zero		1


	//   ....[37]....
        /*0390*/ 	.word	0x00003770
        /*0394*/ 	.word	0x00000014
        /*0398*/ 	.word	0x00031860
        /*039c*/ 	.short	0x010a
        /*039e*/ 	.byte	0xff
	.zero		1


	//   ....[38]....
        /*03a0*/ 	.word	0x00004ef0
        /*03a4*/ 	.word	0x00000014
        /*03a8*/ 	.word	0x00000000
        /*03ac*/ 	.short	0x0101
        /*03ae*/ 	.byte	0xff
	.zero		1


	//   ....[39]....
        /*03b0*/ 	.word	0x00005260
        /*03b4*/ 	.word	0x00000002
        /*03b8*/ 	.word	0x00031800
        /*03bc*/ 	.short	0x010a
        /*03be*/ 	.byte	0xff
	.zero		1


	//   ....[40]....
        /*03c0*/ 	.word	0x000052e0
        /*03c4*/ 	.word	0x00000000
        /*03c8*/ 	.word	0x00031870
        /*03cc*/ 	.short	0x010a
        /*03ce*/ 	.byte	0xff
	.zero		1


	//   ....[41]....
        /*03d0*/ 	.word	0x00005350
        /*03d4*/ 	.word	0x00000002
        /*03d8*/ 	.word	0x00031840
        /*03dc*/ 	.short	0x010a
        /*03de*/ 	.byte	0xff
	.zero		1


	//   ....[42]....
        /*03e0*/ 	.word	0x000053c0
        /*03e4*/ 	.word	0x00000000
        /*03e8*/ 	.word	0x00031840
        /*03ec*/ 	.short	0x010a
        /*03ee*/ 	.byte	0xff
	.zero		1


	//   ....[43]....
        /*03f0*/ 	.word	0x00005430
        /*03f4*/ 	.word	0x00000008
        /*03f8*/ 	.word	0x00031820
        /*03fc*/ 	.short	0x010a
        /*03fe*/ 	.byte	0xff
	.zero		1


	//   ....[44]....
        /*0400*/ 	.word	0x000054a0
        /*0404*/ 	.word	0x00000008
        /*0408*/ 	.word	0x00031828
        /*040c*/ 	.short	0x010a
        /*040e*/ 	.byte	0xff
	.zero		1


	//   ....[45]....
        /*0410*/ 	.word	0x00005510
        /*0414*/ 	.word	0x00000008
        /*0418*/ 	.word	0x00031830
        /*041c*/ 	.short	0x010a
        /*041e*/ 	.byte	0xff
	.zero		1


	//   ....[46]....
        /*0420*/ 	.word	0x00005580
        /*0424*/ 	.word	0x00000008
        /*0428*/ 	.word	0x00031838
        /*042c*/ 	.short	0x010a
        /*042e*/ 	.byte	0xff
	.zero		1


	//   ....[47]....
        /*0430*/ 	.word	0x000055d0
        /*0434*/ 	.word	0x00000008
        /*0438*/ 	.word	0x00031820
        /*043c*/ 	.short	0x010a
        /*043e*/ 	.byte	0xff
	.zero		1


	//   ....[48]....
        /*0440*/ 	.word	0x00005620
        /*0444*/ 	.word	0x00000008
        /*0448*/ 	.word	0x00031828
        /*044c*/ 	.short	0x010a
        /*044e*/ 	.byte	0xff
	.zero		1


	//   ....[49]....
        /*0450*/ 	.word	0x00005670
        /*0454*/ 	.word	0x00000008
        /*0458*/ 	.word	0x00031830
        /*045c*/ 	.short	0x010a
        /*045e*/ 	.byte	0xff
	.zero		1


	//   ....[50]....
        /*0460*/ 	.word	0x000056c0
        /*0464*/ 	.word	0x00000008
        /*0468*/ 	.word	0x00031838
        /*046c*/ 	.short	0x010a
        /*046e*/ 	.byte	0xff
	.zero		1


	//   ....[51]....
        /*0470*/ 	.word	0x00005730
        /*0474*/ 	.word	0x00000008
        /*0478*/ 	.word	0x00031820
        /*047c*/ 	.short	0x010a
        /*047e*/ 	.byte	0xff
	.zero		1


	//   ....[52]....
        /*0480*/ 	.word	0x000057a0
        /*0484*/ 	.word	0x00000008
        /*0488*/ 	.word	0x00031828
        /*048c*/ 	.short	0x010a
        /*048e*/ 	.byte	0xff
	.zero		1


	//   ....[53]....
        /*0490*/ 	.word	0x00005810
        /*0494*/ 	.word	0x00000008
        /*0498*/ 	.word	0x00031830
        /*049c*/ 	.short	0x010a
        /*049e*/ 	.byte	0xff
	.zero		1


	//   ....[54]....
        /*04a0*/ 	.word	0x00005880
        /*04a4*/ 	.word	0x00000008
        /*04a8*/ 	.word	0x00031838
        /*04ac*/ 	.short	0x010a
        /*04ae*/ 	.byte	0xff
	.zero		1


	//   ....[55]....
        /*04b0*/ 	.word	0x000058d0
        /*04b4*/ 	.word	0x00000008
        /*04b8*/ 	.word	0x00031820
        /*04bc*/ 	.short	0x010a
        /*04be*/ 	.byte	0xff
	.zero		1


	//   ....[56]....
        /*04c0*/ 	.word	0x00005920
        /*04c4*/ 	.word	0x00000008
        /*04c8*/ 	.word	0x00031828
        /*04cc*/ 	.short	0x010a
        /*04ce*/ 	.byte	0xff
	.zero		1


	//   ....[57]....
        /*04d0*/ 	.word	0x00005970
        /*04d4*/ 	.word	0x00000008
        /*04d8*/ 	.word	0x00031830
        /*04dc*/ 	.short	0x010a
        /*04de*/ 	.byte	0xff
	.zero		1


	//   ....[58]....
        /*04e0*/ 	.word	0x000059c0
        /*04e4*/ 	.word	0x00000008
        /*04e8*/ 	.word	0x00031838
        /*04ec*/ 	.short	0x010a
        /*04ee*/ 	.byte	0xff
	.zero		1


	//   ....[59]....
        /*04f0*/ 	.word	0x00005a20
        /*04f4*/ 	.word	0x00000014
        /*04f8*/ 	.word	0x00031860
        /*04fc*/ 	.short	0x010a
        /*04fe*/ 	.byte	0xff
	.zero		1


	//----- nvinfo : EIATTR_NUM_MBARRIERS
	.align		4
.L_57:
        /*0500*/ 	.byte	0x03, 0x38
        /*0502*/ 	.short	0x0010


	//----- nvinfo : EIATTR_EXIT_INSTR_OFFSETS
	.align		4
        /*0504*/ 	.byte	0x04, 0x1c
        /*0506*/ 	.short	(.L_59 - .L_58)


	//   ....[0]....
.L_58:
        /*0508*/ 	.word	0x00000830


	//   ....[1]....
        /*050c*/ 	.word	0x00000e10


	//   ....[2]....
        /*0510*/ 	.word	0x00000ef0


	//   ....[3]....
        /*0514*/ 	.word	0x000018d0


	//   ....[4]....
        /*0518*/ 	.word	0x00001940


	//   ....[5]....
        /*051c*/ 	.word	0x00003440


	//   ....[6]....
        /*0520*/ 	.word	0x000034a0


	//   ....[7]....
        /*0524*/ 	.word	0x00005050


	//   ....[8]....
        /*0528*/ 	.word	0x00005240


	//----- nvinfo : EIATTR_MAX_THREADS
	.align		4
.L_59:
        /*052c*/ 	.byte	0x04, 0x05
        /*052e*/ 	.short	(.L_61 - .L_60)
.L_60:
        /*0530*/ 	.word	0x00000100
        /*0534*/ 	.word	0x00000001
        /*0538*/ 	.word	0x00000001


	//----- nvinfo : EIATTR_CRS_STACK_SIZE
	.align		4
.L_61:
        /*053c*/ 	.byte	0x04, 0x1e
        /*053e*/ 	.short	(.L_63 - .L_62)
.L_62:
        /*0540*/ 	.word	0x00000000


	//----- nvinfo : EIATTR_CBANK_PARAM_SIZE
	.align		4
.L_63:
        /*0544*/ 	.byte	0x03, 0x19
        /*0546*/ 	.short	0x02c0


	//----- nvinfo : EIATTR_PARAM_CBANK
	.align		4
        /*0548*/ 	.byte	0x04, 0x0a
        /*054a*/ 	.short	(.L_65 - .L_64)
	.align		4
.L_64:
        /*054c*/ 	.word	index@(.nv.constant0._ZN9deep_gemm24sm100_fp8_gemm_1d1d_implILN4cute4UMMA5MajorE0ELS3_0ELj0ELj7168ELj2048ELj128ELj224ELj128ELj64ELj128ELj128ELj64ELj4ELj128ELj128ELj1ELb0ELj135ELNS_8GemmTypeE1ELb0EN7cutlass10bfloat16_tENS_16EpilogueIdentityEEEvPijjj14CUtensorMap_stS9_S9_S9_S9_)
        /*0550*/ 	.short	0x0380
        /*0552*/ 	.short	0x02c0


	//----- nvinfo : EIATTR_SW_WAR
	.align		4
.L_65:
        /*0554*/ 	.byte	0x04, 0x36
        /*0556*/ 	.short	(.L_67 - .L_66)
.L_66:
        /*0558*/ 	.word	0x00000008
.L_67:


//--------------------- .nv.compat                --------------------------
	.section	.nv.compat,"",@"SHT_CUDA_COMPAT_INFO"
	.align	4
        /*0000*/ 	.byte	0x02, 0x02, 0x02, 0x00, 0x02, 0x05, 0x05, 0x00, 0x02, 0x03, 0x01, 0x00, 0x02, 0x06, 0x01, 0x00


//--------------------- .nv.callgraph             --------------------------
	.section	.nv.callgraph,"",@"SHT_CUDA_CALLGRAPH"
	.align	4
	.sectionentsize	8
	.align		4
        /*0000*/ 	.word	0x00000000
	.align		4
        /*0004*/ 	.word	0xffffffff
	.align		4
        /*0008*/ 	.word	0x00000000
	.align		4
        /*000c*/ 	.word	0xfffffffe
	.align		4
        /*0010*/ 	.word	0x00000000
	.align		4
        /*0014*/ 	.word	0xfffffffd
	.align		4
        /*0018*/ 	.word	0x00000000
	.align		4
        /*001c*/ 	.word	0xfffffffc


//--------------------- .nv.constant4             --------------------------
	.section	.nv.constant4,"a",@progbits
	.align	8
	.align		8
.nv.constant4:
        /*0000*/ 	.dword	_ZN47_INTERNAL_1f5d2568_9_kernel_cu_5ee9311b_28937294cuda3std3__45__cpo5beginE
	.align		8
        /*0008*/ 	.dword	_ZN47_INTERNAL_1f5d2568_9_kernel_cu_5ee9311b_28937294cuda3std3__45__cpo3endE
	.align		8
        /*0010*/ 	.dword	_ZN47_INTERNAL_1f5d2568_9_kernel_cu_5ee9311b_28937294cuda3std3__45__cpo6cbeginE
	.align		8
        /*0018*/ 	.dword	_ZN47_INTERNAL_1f5d2568_9_kernel_cu_5ee9311b_28937294cuda3std3__45__cpo4cendE
	.align		8
        /*0020*/ 	.dword	_ZN47_INTERNAL_1f5d2568_9_kernel_cu_5ee9311b_28937294cuda3std3__449_GLOBAL__N__1f5d2568_9_kernel_cu_5ee9311b_28937296ignoreE
	.align		8
        /*0028*/ 	.dword	_ZN47_INTERNAL_1f5d2568_9_kernel_cu_5ee9311b_28937294cuda3std3__419piecewise_constructE
	.align		8
        /*0030*/ 	.dword	_ZN47_INTERNAL_1f5d2568_9_kernel_cu_5ee9311b_28937294cuda3std3__48in_placeE
	.align		8
        /*0038*/ 	.dword	_ZN47_INTERNAL_1f5d2568_9_kernel_cu_5ee9311b_28937294cuda3std6ranges3__45__cpo4swapE
	.align		8
        /*0040*/ 	.dword	_ZN47_INTERNAL_1f5d2568_9_kernel_cu_5ee9311b_28937294cuda3std6ranges3__45__cpo9iter_moveE
	.align		8
        /*0048*/ 	.dword	_ZN47_INTERNAL_1f5d2568_9_kernel_cu_5ee9311b_28937294cute7productE
	.align		8
        /*0050*/ 	.dword	_ZN47_INTERNAL_1f5d2568_9_kernel_cu_5ee9311b_28937294cute1_E


//--------------------- .text._ZN9deep_gemm24sm100_fp8_gemm_1d1d_implILN4cute4UMMA5MajorE0ELS3_0ELj0ELj7168ELj2048ELj128ELj224ELj128ELj64ELj128ELj128ELj64ELj4ELj128ELj128ELj1ELb0ELj135ELNS_8GemmTypeE1ELb0EN7cutlass10bfloat16_tENS_16EpilogueIdentityEEEvPijjj14CUtensorMap_stS9_S9_S9_S9_ --------------------------
	.section	.text._ZN9deep_gemm24sm100_fp8_gemm_1d1d_implILN4cute4UMMA5MajorE0ELS3_0ELj0ELj7168ELj2048ELj128ELj224ELj128ELj64ELj128ELj128ELj64ELj4ELj128ELj128ELj1ELb0ELj135ELNS_8GemmTypeE1ELb0EN7cutlass10bfloat16_tENS_16EpilogueIdentityEEEvPijjj14CUtensorMap_stS9_S9_S9_S9_,"ax",@progbits
	.align	128
        .global         _ZN9deep_gemm24sm100_fp8_gemm_1d1d_implILN4cute4UMMA5MajorE0ELS3_0ELj0ELj7168ELj2048ELj128ELj224ELj128ELj64ELj128ELj128ELj64ELj4ELj128ELj128ELj1ELb0ELj135ELNS_8GemmTypeE1ELb0EN7cutlass10bfloat16_tENS_16EpilogueIdentityEEEvPijjj14CUtensorMap_stS9_S9_S9_S9_
        .type           _ZN9deep_gemm24sm100_fp8_gemm_1d1d_implILN4cute4UMMA5MajorE0ELS3_0ELj0ELj7168ELj2048ELj128ELj224ELj128ELj64ELj128ELj128ELj64ELj4ELj128ELj128ELj1ELb0ELj135ELNS_8GemmTypeE1ELb0EN7cutlass10bfloat16_tENS_16EpilogueIdentityEEEvPijjj14CUtensorMap_stS9_S9_S9_S9_,@function
        .size           _ZN9deep_gemm24sm100_fp8_gemm_1d1d_implILN4cute4UMMA5MajorE0ELS3_0ELj0ELj7168ELj2048ELj128ELj224ELj128ELj64ELj128ELj128ELj64ELj4ELj128ELj128ELj1ELb0ELj135ELNS_8GemmTypeE1ELb0EN7cutlass10bfloat16_tENS_16EpilogueIdentityEEEvPijjj14CUtensorMap_stS9_S9_S9_S9_,(.L_x_100 - _ZN9deep_gemm24sm100_fp8_gemm_1d1d_implILN4cute4UMMA5MajorE0ELS3_0ELj0ELj7168ELj2048ELj128ELj224ELj128ELj64ELj128ELj128ELj64ELj4ELj128ELj128ELj1ELb0ELj135ELNS_8GemmTypeE1ELb0EN7cutlass10bfloat16_tENS_16EpilogueIdentityEEEvPijjj14CUtensorMap_stS9_S9_S9_S9_)
        .other          _ZN9deep_gemm24sm100_fp8_gemm_1d1d_implILN4cute4UMMA5MajorE0ELS3_0ELj0ELj7168ELj2048ELj128ELj224ELj128ELj64ELj128ELj128ELj64ELj4ELj128ELj128ELj1ELb0ELj135ELNS_8GemmTypeE1ELb0EN7cutlass10bfloat16_tENS_16EpilogueIdentityEEEvPijjj14CUtensorMap_stS9_S9_S9_S9_,@"STO_CUDA_ENTRY STV_DEFAULT"
_ZN9deep_gemm24sm100_fp8_gemm_1d1d_implILN4cute4UMMA5MajorE0ELS3_0ELj0ELj7168ELj2048ELj128ELj224ELj128ELj64ELj128ELj128ELj64ELj4ELj128ELj128ELj1ELb0ELj135ELNS_8GemmTypeE1ELb0EN7cutlass10bfloat16_tENS_16EpilogueIdentityEEEvPijjj14CUtensorMap_stS9_S9_S9_S9_:
.text._ZN9deep_gemm24sm100_fp8_gemm_1d1d_implILN4cute4UMMA5MajorE0ELS3_0ELj0ELj7168ELj2048ELj128ELj224ELj128ELj64ELj128ELj128ELj64ELj4ELj128ELj128ELj1ELb0ELj135ELNS_8GemmTypeE1ELb0EN7cutlass10bfloat16_tENS_16EpilogueIdentityEEEvPijjj14CUtensorMap_stS9_S9_S9_S9_:
[----:B------:R-:W1:Y:S01]  /*0000*/  LDC R1, c[0x0][0x37c] ;  /* 0x0000df00ff017b82 */ /* 0x000e620000000800 */
[----:B------:R-:W2:Y:S02]  /*0010*/  S2R R0, SR_TID.X ;  /* 0x0000000000007919 */ /* 0x000ea40000002100 */
[----:B--2---:R-:W-:-:S05]  /*0020*/  SHF.R.U32.HI R0, RZ, 0x5, R0 ;  /* 0x00000005ff007819 */ /* 0x004fca0000011600 */
[----:B------:R-:W2:Y:S02]  /*0030*/  SHFL.IDX PT, R21, R0, RZ, 0x1f ;  /* 0x00001fff00157589 */ /* 0x000ea400000e0000 */
[----:B--2---:R-:W-:-:S13]  /*0040*/  ISETP.NE.AND P0, PT, R21, 0x2, PT ;  /* 0x000000021500780c */ /* 0x004fda0003f05270 */
[----:B-1----:R-:W-:Y:S05]  /*0050*/  @!P0 BRA `(.L_x_0) ;  /* 0x0000000400008947 */ /* 0x002fea0003800000 */
[----:B------:R-:W-:-:S13]  /*0060*/  ISETP.NE.AND P0, PT, R21, 0x1, PT ;  /* 0x000000011500780c */ /* 0x000fda0003f05270 */
[----:B------:R-:W-:Y:S05]  /*0070*/  @!P0 BRA `(.L_x_1) ;  /* 0x0000000000608947 */ /* 0x000fea0003800000 */
[----:B------:R-:W-:-:S13]  /*0080*/  ISETP.NE.AND P0, PT, R21, RZ, PT ;  /* 0x000000ff1500720c */ /* 0x000fda0003f05270 */
[----:B------:R-:W-:Y:S05]  /*0090*/  @P0 BRA `(.L_x_2) ;  /* 0x0000000400a80947 */ /* 0x000fea0003800000 */
[----:B------:R-:W-:Y:S01]  /*00a0*/  ELECT P0, URZ, PT ;  /* 0x0000000000ff782f */ /* 0x000fe20003800000 */
[----:B------:R-:W-:-:S12]  /*00b0*/  BSSY.RECONVERGENT B0, `(.L_x_3) ;  /* 0x0000013000007945 */ /* 0x000fd80003800200 */
[----:B------:R-:W-:Y:S05]  /*00c0*/  @!P0 BRA `(.L_x_4) ;  /* 0x0000000000448947 */ /* 0x000fea0003800000 */
[----:B------:R-:W1:Y:S02]  /*00d0*/  LDCU.64 UR4, c[0x0][0x348] ;  /* 0x00006900ff0477ac */ /* 0x000e640008000a00 */
[----:B-1----:R-:W-:Y:S02]  /*00e0*/  UIADD3 UR12, UP4, UPT, UR4, 0x40, URZ ;  /* 0x00000040040c7890 */ /* 0x002fe4000ff9e0ff */
[----:B------:R-:W-:Y:S02]  /*00f0*/  UIADD3 UR10, UP3, UPT, UR4, 0xc0, URZ ;  /* 0x000000c0040a7890 */ /* 0x000fe4000ff7e0ff */
[----:B------:R-:W-:Y:S02]  /*0100*/  UIADD3 UR8, UP2, UPT, UR4, 0x140, URZ ;  /* 0x0000014004087890 */ /* 0x000fe4000ff5e0ff */
[----:B------:R-:W-:Y:S02]  /*0110*/  UIADD3 UR6, UP1, UPT, UR4, 0x1c0, URZ ;  /* 0x000001c004067890 */ /* 0x000fe4000ff3e0ff */
[----:B------:R-:W-:-:S02]  /*0120*/  UIADD3 UR4, UP0, UPT, UR4, 0x240, URZ ;  /* 0x0000024004047890 */ /* 0x000fc4000ff1e0ff */
[----:B------:R-:W-:Y:S02]  /*0130*/  UIADD3.X UR13, UPT, UPT, URZ, UR5, URZ, UP4, !UPT ;  /* 0x00000005ff0d7290 */ /* 0x000fe4000a7fe4ff */
[----:B------:R-:W-:Y:S02]  /*0140*/  UIADD3.X UR11, UPT, UPT, URZ, UR5, URZ, UP3, !UPT ;  /* 0x00000005ff0b7290 */ /* 0x000fe40009ffe4ff */
[----:B------:R-:W-:Y:S02]  /*0150*/  UIADD3.X UR9, UPT, UPT, URZ, UR5, URZ, UP2, !UPT ;  /* 0x00000005ff097290 */ /* 0x000fe400097fe4ff */
[----:B------:R-:W-:Y:S02]  /*0160*/  UIADD3.X UR7, UPT, UPT, URZ, UR5, URZ, UP1, !UPT ;  /* 0x00000005ff077290 */ /* 0x000fe40008ffe4ff */
[----:B------:R-:W-:Y:S01]  /*0170*/  UIADD3.X UR5, UPT, UPT, URZ, UR5, URZ, UP0, !UPT ;  /* 0x00000005ff057290 */ /* 0x000fe200087fe4ff */
[----:B------:R1:W-:Y:S02]  /*0180*/  UTMACCTL.PF [UR12] ;  /* 0x000000000c0079b9 */ /* 0x0003e40008040000 */
[----:B------:R1:W-:Y:S02]  /*0190*/  UTMACCTL.PF [UR10] ;  /* 0x000000000a0079b9 */ /* 0x0003e40008040000 */
[----:B------:R1:W-:Y:S02]  /*01a0*/  UTMACCTL.PF [UR8] ;  /* 0x00000000080079b9 */ /* 0x0003e40008040000 */
[----:B------:R1:W-:Y:S02]  /*01b0*/  UTMACCTL.PF [UR6] ;  /* 0x00000000060079b9 */ /* 0x0003e40008040000 */
[----:B------:R1:W-:Y:S02]  /*01c0*/  UTMACCTL.PF [UR4] ;  /* 0x00000000040079b9 */ /* 0x0003e40008040000 */
[----:B-1----:R-:W-:Y:S01]  /*01d0*/  NOP ;  /* 0x0000000000007918 */ /* 0x002fe20000000000 */
.L_x_4:
[----:B------:R-:W-:Y:S05]  /*01e0*/  BSYNC.RECONVERGENT B0 ;  /* 0x0000000000007941 */ /* 0x000fea0003800200 */
.L_x_3:
[----:B------:R-:W-:Y:S05]  /*01f0*/  BRA `(.L_x_2) ;  /* 0x0000000400507947 */ /* 0x000fea0003800000 */
.L_x_1:
[----:B------:R-:W-:Y:S01]  /*0200*/  ELECT P0, URZ, PT ;  /* 0x0000000000ff782f */ /* 0x000fe20003800000 */
[----:B------:R-:W-:-:S12]  /*0210*/  BSSY.RECONVERGENT B0, `(.L_x_5) ;  /* 0x0000023000007945 */ /* 0x000fd80003800200 */
[----:B------:R-:W-:Y:S05]  /*0220*/  @!P0 BRA `(.L_x_6) ;  /* 0x0000000000848947 */ /* 0x000fea0003800000 */
[----:B------:R-:W1:Y:S01]  /*0230*/  S2UR UR5, SR_CgaCtaId ;  /* 0x00000000000579c3 */ /* 0x000e620000008800 */
[----:B------:R-:W-:Y:S01]  /*0240*/  UMOV UR7, 0x400 ;  /* 0x0000040000077882 */ /* 0x000fe20000000000 */
[----:B------:R-:W-:Y:S01]  /*0250*/  UMOV UR6, 0x1 ;  /* 0x0000000100067882 */ /* 0x000fe20000000000 */
[----:B------:R-:W-:Y:S02]  /*0260*/  UMOV UR4, 0x20 ;  /* 0x0000002000047882 */ /* 0x000fe40000000000 */
[----:B------:R-:W-:-:S04]  /*0270*/  UIADD3 UR8, UPT, UPT, -UR4, 0x100000, URZ ;  /* 0x0010000004087890 */ /* 0x000fc8000fffe1ff */
[----:B------:R-:W-:Y:S02]  /*0280*/  USHF.L.U32 UR9, UR8, 0xb, URZ ;  /* 0x0000000b08097899 */ /* 0x000fe400080006ff */
[----:B------:R-:W-:Y:S01]  /*0290*/  USHF.L.U32 UR8, UR8, 0x1, URZ ;  /* 0x0000000108087899 */ /* 0x000fe200080006ff */
[----:B------:R-:W-:Y:S02]  /*02a0*/  UMOV UR4, 0x80 ;  /* 0x0000008000047882 */ /* 0x000fe40000000000 */
[----:B------:R-:W-:-:S04]  /*02b0*/  UIADD3 UR10, UPT, UPT, -UR4, 0x100000, URZ ;  /* 0x00100000040a7890 */ /* 0x000fc8000fffe1ff */
[----:B------:R-:W-:Y:S02]  /*02c0*/  USHF.L.U32 UR11, UR10, 0xb, URZ ;  /* 0x0000000b0a0b7899 */ /* 0x000fe400080006ff */
[----:B------:R-:W-:Y:S02]  /*02d0*/  USHF.L.U32 UR10, UR10, 0x1, URZ ;  /* 0x000000010a0a7899 */ /* 0x000fe400080006ff */
[----:B-1----:R-:W-:Y:S02]  /*02e0*/  ULEA UR5, UR5, UR7, 0x18 ;  /* 0x0000000705057291 */ /* 0x002fe4000f8ec0ff */
[----:B------:R-:W-:-:S04]  /*02f0*/  UIADD3 UR6, UPT, UPT, -UR6, 0x100000, URZ ;  /* 0x0010000006067890 */ /* 0x000fc8000fffe1ff */
[----:B------:R-:W-:Y:S02]  /*0300*/  USHF.L.U32 UR7, UR6, 0xb, URZ ;  /* 0x0000000b06077899 */ /* 0x000fe400080006ff */
[----:B------:R-:W-:Y:S01]  /*0310*/  USHF.L.U32 UR6, UR6, 0x1, URZ ;  /* 0x0000000106067899 */ /* 0x000fe200080006ff */
[----:B------:R-:W1:Y:S11]  /*0320*/  FENCE.VIEW.ASYNC.S ;  /* 0x00000000000073c6 */ /* 0x000e760000000000 */
[----:B-1----:R1:W2:Y:S01]  /*0330*/  SYNCS.EXCH.64 URZ, [UR5+0x31800], UR6 ;  /* 0x0318000605ff75b2 */ /* 0x0022a20008000100 */
[----:B------:R1:W3:Y:S01]  /*0340*/  SYNCS.EXCH.64 URZ, [UR5+0x31820], UR6 ;  /* 0x0318200605ff75b2 */ /* 0x0002e20008000100 */
[----:B------:R1:W4:Y:S01]  /*0350*/  SYNCS.EXCH.64 URZ, [UR5+0x31840], UR8 ;  /* 0x0318400805ff75b2 */ /* 0x0003220008000100 */
[----:B------:R1:W1:Y:S01]  /*0360*/  SYNCS.EXCH.64 URZ, [UR5+0x31808], UR6 ;  /* 0x0318080605ff75b2 */ /* 0x0002620008000100 */
        /* <DEDUP_REMOVED lines=12> */
[----:B------:R-:W-:Y:S01]  /*0430*/  NOP ;  /* 0x0000000000007918 */ /* 0x000fe20000000000 */
.L_x_6:
[----:B-1----:R-:W-:Y:S05]  /*0440*/  BSYNC.RECONVERGENT B0 ;  /* 0x0000000000007941 */ /* 0x002fea0003800200 */
.L_x_5:
[----:B------:R-:W-:Y:S05]  /*0450*/  BRA `(.L_x_2) ;  /* 0x0000000000b87947 */ /* 0x000fea0003800000 */
.L_x_0:
[----:B------:R-:W1:Y:S01]  /*0460*/  S2UR UR6, SR_CgaCtaId ;  /* 0x00000000000679c3 */ /* 0x000e620000008800 */
[----:B------:R-:W-:Y:S01]  /*0470*/  NOP ;  /* 0x0000000000007918 */ /* 0x000fe20000000000 */
[----:B------:R-:W-:Y:S01]  /*0480*/  UMOV UR4, 0x40 ;  /* 0x0000004000047882 */ /* 0x000fe20000000000 */
[----:B------:R-:W-:Y:S01]  /*0490*/  UMOV UR5, 0x400 ;  /* 0x0000040000057882 */ /* 0x000fe20000000000 */
[----:B-1----:R-:W-:Y:S02]  /*04a0*/  ULEA UR4, UR6, UR4, 0x18 ;  /* 0x0000000406047291 */ /* 0x002fe4000f8ec0ff */
[----:B------:R-:W-:-:S07]  /*04b0*/  ULEA UR5, UR6, UR5, 0x18 ;  /* 0x0000000506057291 */ /* 0x000fce000f8ec0ff */
[----:B------:R-:W1:Y:S02]  /*04c0*/  LDS.U8 R0, [UR4] ;  /* 0x00000004ff007984 */ /* 0x000e640008000000 */
[----:B-1----:R-:W-:-:S13]  /*04d0*/  ISETP.NE.AND P0, PT, R0, RZ, PT ;  /* 0x000000ff0000720c */ /* 0x002fda0003f05270 */
[----:B------:R-:W-:Y:S05]  /*04e0*/  @P0 BRA `(.L_x_7) ;  /* 0x00000000007c0947 */ /* 0x000fea0003800000 */
[----:B------:R-:W-:-:S13]  /*04f0*/  ELECT P0, URZ, PT ;  /* 0x0000000000ff782f */ /* 0x000fda0003800000 */
[----:B------:R-:W-:Y:S05]  /*0500*/  @!P0 BRA `(.L_x_8) ;  /* 0x0000000000848947 */ /* 0x000fea0003800000 */
[----:B------:R-:W-:Y:S01]  /*0510*/  UMOV UR4, 0x10 ;  /* 0x0000001000047882 */ /* 0x000fe20000000000 */
[----:B------:R-:W-:-:S04]  /*0520*/  IMAD.MOV.U32 R2, RZ, RZ, 0xffff ;  /* 0x0000ffffff027424 */ /* 0x000fc800078e00ff */
[----:B------:R-:W-:Y:S04]  /*0530*/  DEPBAR.LE SB1, 0x36 ;  /* 0x00009d800000791a */ /* 0x000fe80000000000 */
[----:B------:R-:W1:Y:S02]  /*0540*/  UTCATOMSWS.FIND_AND_SET.ALIGN UP0, UR4, UR4 ;  /* 0x00000004000475e3 */ /* 0x000e640008000800 */
[----:B-1----:R-:W-:Y:S01]  /*0550*/  PLOP3.LUT P0, PT, PT, PT, UP0, 0x80, 0x8 ;  /* 0x000000000008781c */ /* 0x002fe20003f0f008 */
[----:B------:R-:W-:-:S03]  /*0560*/  IMAD.U32 R5, RZ, RZ, UR4 ;  /* 0x00000004ff057e24 */ /* 0x000fc6000f8e00ff */
[----:B------:R-:W-:-:S04]  /*0570*/  SEL R0, RZ, 0xffffffff, !P0 ;  /* 0xffffffffff007807 */ /* 0x000fc80004000000 */
[----:B------:R-:W-:Y:S01]  /*0580*/  ISETP.NE.AND P0, PT, R0, RZ, PT ;  /* 0x000000ff0000720c */ /* 0x000fe20003f05270 */
[----:B------:R-:W-:-:S12]  /*0590*/  IMAD.MOV.U32 R0, RZ, RZ, 0x1 ;  /* 0x00000001ff007424 */ /* 0x000fd800078e00ff */
[----:B------:R-:W-:Y:S05]  /*05a0*/  @P0 BRA `(.L_x_9) ;  /* 0x0000000000240947 */ /* 0x000fea0003800000 */
.L_x_10:
[----:B------:R-:W-:Y:S05]  /*05b0*/  NANOSLEEP 0x64 ;  /* 0x000000640000795d */ /* 0x000fea0003800000 */
[----:B------:R-:W-:-:S05]  /*05c0*/  UMOV UR4, 0x10 ;  /* 0x0000001000047882 */ /* 0x000fca0000000000 */
[----:B------:R-:W-:Y:S04]  /*05d0*/  DEPBAR.LE SB1, 0x36 ;  /* 0x00009d800000791a */ /* 0x000fe80000000000 */
[----:B------:R-:W1:Y:S02]  /*05e0*/  UTCATOMSWS.FIND_AND_SET.ALIGN UP0, UR4, UR4 ;  /* 0x00000004000475e3 */ /* 0x000e640008000800 */
[----:B-1----:R-:W-:Y:S01]  /*05f0*/  PLOP3.LUT P0, PT, PT, PT, UP0, 0x80, 0x8 ;  /* 0x000000000008781c */ /* 0x002fe20003f0f008 */
[----:B------:R-:W-:-:S03]  /*0600*/  IMAD.U32 R5, RZ, RZ, UR4 ;  /* 0x00000004ff057e24 */ /* 0x000fc6000f8e00ff */
[----:B------:R-:W-:-:S04]  /*0610*/  SEL R3, RZ, 0xffffffff, !P0 ;  /* 0xffffffffff037807 */ /* 0x000fc80004000000 */
[----:B------:R-:W-:-:S13]  /*0620*/  ISETP.NE.AND P0, PT, R3, RZ, PT ;  /* 0x000000ff0300720c */ /* 0x000fda0003f05270 */
[----:B------:R-:W-:Y:S05]  /*0630*/  @!P0 BRA `(.L_x_10) ;  /* 0xfffffffc00dc8947 */ /* 0x000fea000383ffff */
.L_x_9:
[C---:B------:R-:W-:Y:S01]  /*0640*/  VIADD R3, R5.reuse, 0x10 ;  /* 0x0000001005037836 */ /* 0x040fe20000000000 */
[----:B------:R-:W-:Y:S01]  /*0650*/  UMOV UR4, 0x50 ;  /* 0x0000005000047882 */ /* 0x000fe20000000000 */
[----:B------:R-:W-:Y:S01]  /*0660*/  SHF.L.U32 R2, R2, R5, RZ ;  /* 0x0000000502027219 */ /* 0x000fe200000006ff */
[----:B------:R-:W-:Y:S01]  /*0670*/  ULEA UR4, UR6, UR4, 0x18 ;  /* 0x0000000406047291 */ /* 0x000fe2000f8ec0ff */
[----:B------:R-:W-:Y:S01]  /*0680*/  IMAD.SHL.U32 R5, R5, 0x20, RZ ;  /* 0x0000002005057824 */ /* 0x000fe200078e00ff */
[----:B------:R-:W-:-:S04]  /*0690*/  SHF.L.U32 R3, R0, R3, RZ ;  /* 0x0000000300037219 */ /* 0x000fc800000006ff */
[----:B------:R-:W-:-:S05]  /*06a0*/  LOP3.LUT R2, R3, R2, RZ, 0xfc, !PT ;  /* 0x0000000203027212 */ /* 0x000fca00078efcff */
[----:B------:R1:W-:Y:S04]  /*06b0*/  ATOMS.OR RZ, [UR4], R2 ;  /* 0x00000002ffff798c */ /* 0x0003e8000b000004 */
[----:B------:R1:W-:Y:S01]  /*06c0*/  STS [UR5+0x31880], R5 ;  /* 0x03188005ff007988 */ /* 0x0003e20008000805 */
[----:B------:R-:W-:Y:S05]  /*06d0*/  BRA `(.L_x_8) ;  /* 0x0000000000107947 */ /* 0x000fea0003800000 */
.L_x_7:
[----:B------:R-:W-:Y:S02]  /*06e0*/  MOV R0, 0xffffffff ;  /* 0xffffffff00007802 */ /* 0x000fe40000000f00 */
[----:B------:R-:W-:-:S03]  /*06f0*/  MOV R2, 0x720 ;  /* 0x0000072000027802 */ /* 0x000fc60000000f00 */
[----:B------:R1:W-:Y:S04]  /*0700*/  STS [UR5+0x31880], R0 ;  /* 0x03188000ff007988 */ /* 0x0003e80008000805 */
[----:B-1----:R-:W-:Y:S05]  /*0710*/  CALL.REL.NOINC `($__internal_1_$__cuda_sm10x_tcgen05_guardrail_trap_phase_invalid_during_alloc) ;  /* 0x0000005000e07944 */ /* 0x002fea0003c00000 */
.L_x_8:
[----:B------:R-:W-:Y:S05]  /*0720*/  WARPSYNC.ALL ;  /* 0x0000000000007948 */ /* 0x000fea0003800000 */
[----:B------:R-:W-:Y:S01]  /*0730*/  NOP ;  /* 0x0000000000007918 */ /* 0x000fe20000000000 */
.L_x_2:
[----:B------:R-:W5:Y:S01]  /*0740*/  LDC R0, c[0x0][0x388] ;  /* 0x0000e200ff007b82 */ /* 0x000f620000000800 */
[----:B------:R-:W1:Y:S07]  /*0750*/  S2R R4, SR_LANEID ;  /* 0x0000000000047919 */ /* 0x000e6e0000000000 */
[----:B--234-:R-:W-:Y:S01]  /*0760*/  BAR.SYNC.DEFER_BLOCKING 0x0 ;  /* 0x0000000000007b1d */ /* 0x01cfe20000010000 */
[----:B------:R-:W-:Y:S01]  /*0770*/  ISETP.NE.AND P0, PT, R21, RZ, PT ;  /* 0x000000ff1500720c */ /* 0x000fe20003f05270 */
[----:B-----5:R-:W-:-:S05]  /*0780*/  VIADD R0, R0, 0x7f ;  /* 0x0000007f00007836 */ /* 0x020fca0000000000 */
[----:B-1----:R-:W-:-:S05]  /*0790*/  SHF.R.U32.HI R2, RZ, 0x7, R0 ;  /* 0x00000007ff027819 */ /* 0x002fca0000011600 */
[----:B------:R-:W-:Y:S02]  /*07a0*/  IMAD.SHL.U32 R0, R2, 0x20, RZ ;  /* 0x0000002002007824 */ /* 0x000fe400078e00ff */
[----:B------:R-:W-:Y:S05]  /*07b0*/  @!P0 BRA `(.L_x_11) ;  /* 0x0000001000508947 */ /* 0x000fea0003800000 */
[----:B------:R-:W-:Y:S01]  /*07c0*/  ISETP.NE.AND P0, PT, R21, 0x1, PT ;  /* 0x000000011500780c */ /* 0x000fe20003f05270 */
[----:B------:R-:W1:-:S12]  /*07d0*/  S2UR UR5, SR_CgaCtaId ;  /* 0x00000000000579c3 */ /* 0x000e580000008800 */
[----:B------:R-:W-:Y:S05]  /*07e0*/  @!P0 BRA `(.L_x_12) ;  /* 0x0000000400948947 */ /* 0x000fea0003800000 */
[----:B------:R-:W-:-:S13]  /*07f0*/  ISETP.NE.AND P0, PT, R21, 0x2, PT ;  /* 0x000000021500780c */ /* 0x000fda0003f05270 */
[----:B------:R-:W-:Y:S05]  /*0800*/  @P0 BRA `(.L_x_13) ;  /* 0x0000002c001c0947 */ /* 0x000fea0003800000 */
[----:B------:R-:W2:Y:S02]  /*0810*/  S2UR UR4, SR_CTAID.X ;  /* 0x00000000000479c3 */ /* 0x000ea40000002500 */
[----:B--2---:R-:W-:-:S13]  /*0820*/  ISETP.LE.U32.AND P0, PT, R0, UR4, PT ;  /* 0x0000000400007c0c */ /* 0x004fda000bf03070 */
[----:B-1----:R-:W-:Y:S05]  /*0830*/  @P0 EXIT ;  /* 0x000000000000094d */ /* 0x002fea0003800000 */
[----:B------:R-:W-:Y:S01]  /*0840*/  ULOP3.LUT UR4, URZ, UR4, URZ, 0x33, !UPT ;  /* 0x00000004ff047292 */ /* 0x000fe2000f8e33ff */
[----:B------:R-:W-:Y:S01]  /*0850*/  SHF.R.U32.HI R3, RZ, 0x3, R4 ;  /* 0x00000003ff037819 */ /* 0x000fe20000011604 */
[----:B------:R-:W-:Y:S02]  /*0860*/  HFMA2 R15, -RZ, RZ, 0, 0 ;  /* 0x00000000ff0f7431 */ /* 0x000fe400000001ff */
[----:B------:R-:W-:Y:S01]  /*0870*/  IMAD.MOV.U32 R16, RZ, RZ, RZ ;  /* 0x000000ffff107224 */ /* 0x000fe200078e00ff */
[----:B------:R-:W-:Y:S01]  /*0880*/  UMOV UR5, URZ ;  /* 0x000000ff00057c82 */ /* 0x000fe20008000000 */
[C---:B------:R-:W-:Y:S01]  /*0890*/  LOP3.LUT R19, R3.reuse, 0x1, RZ, 0x3c, !PT ;  /* 0x0000000103137812 */ /* 0x040fe200078e3cff */
[C---:B------:R-:W-:Y:S01]  /*08a0*/  IMAD.SHL.U32 R21, R3.reuse, 0x20, RZ ;  /* 0x0000002003157824 */ /* 0x040fe200078e00ff */
[C---:B------:R-:W-:Y:S01]  /*08b0*/  LOP3.LUT R5, R3.reuse, 0x2, RZ, 0x3c, !PT ;  /* 0x0000000203057812 */ /* 0x040fe200078e3cff */
[----:B------:R-:W-:Y:S01]  /*08c0*/  VIADD R25, R0, UR4 ;  /* 0x0000000400197c36 */ /* 0x000fe20008000000 */
[----:B------:R-:W-:Y:S01]  /*08d0*/  LOP3.LUT R17, R3, 0x3, RZ, 0x3c, !PT ;  /* 0x0000000303117812 */ /* 0x000fe200078e3cff */
[----:B------:R-:W-:Y:S01]  /*08e0*/  IMAD R20, R4, 0x4, R3 ;  /* 0x0000000404147824 */ /* 0x000fe200078e0203 */
[----:B------:R-:W-:Y:S01]  /*08f0*/  LOP3.LUT R23, R21, 0x20, RZ, 0x3c, !PT ;  /* 0x0000002015177812 */ /* 0x000fe200078e3cff */
[----:B------:R-:W-:Y:S01]  /*0900*/  IMAD.HI.U32 R25, R25, -0xd4629b7, RZ ;  /* 0xf2b9d64919197827 */ /* 0x000fe200078e00ff */
[----:B------:R-:W-:-:S02]  /*0910*/  LOP3.LUT R3, R21, 0x40, RZ, 0x3c, !PT ;  /* 0x0000004015037812 */ /* 0x000fc400078e3cff */
[CC--:B------:R-:W-:Y:S01]  /*0920*/  IADD3 R24, PT, PT, R21.reuse, R4.reuse, RZ ;  /* 0x0000000415187210 */ /* 0x0c0fe20007ffe0ff */
[C---:B------:R-:W-:Y:S01]  /*0930*/  IMAD R19, R4.reuse, 0x4, R19 ;  /* 0x0000000404137824 */ /* 0x040fe200078e0213 */
[----:B------:R-:W-:Y:S01]  /*0940*/  LOP3.LUT R21, R21, 0x60, RZ, 0x3c, !PT ;  /* 0x0000006015157812 */ /* 0x000fe200078e3cff */
[C---:B------:R-:W-:Y:S01]  /*0950*/  IMAD R18, R4.reuse, 0x4, R5 ;  /* 0x0000000404127824 */ /* 0x040fe200078e0205 */
[----:B------:R-:W-:Y:S01]  /*0960*/  LEA R17, R4, R17, 0x2 ;  /* 0x0000001104117211 */ /* 0x000fe200078e10ff */
[--C-:B------:R-:W-:Y:S01]  /*0970*/  IMAD.IADD R23, R23, 0x1, R4.reuse ;  /* 0x0000000117177824 */ /* 0x100fe200078e0204 */
[----:B------:R-:W-:Y:S01]  /*0980*/  IADD3 R21, PT, PT, R21, R4, RZ ;  /* 0x0000000415157210 */ /* 0x000fe20007ffe0ff */
[----:B------:R-:W-:Y:S01]  /*0990*/  IMAD.IADD R22, R3, 0x1, R4 ;  /* 0x0000000103167824 */ /* 0x000fe200078e0204 */
[----:B------:R-:W-:-:S07]  /*09a0*/  SHF.R.U32.HI R25, RZ, 0x7, R25 ;  /* 0x00000007ff197819 */ /* 0x000fce0000011619 */
.L_x_17:
[----:B-1----:R-:W1:Y:S01]  /*09b0*/  S2R R0, SR_CgaCtaId ;  /* 0x0000000000007919 */ /* 0x002e620000008800 */
[----:B------:R-:W-:Y:S01]  /*09c0*/  MOV R3, 0x400 ;  /* 0x0000040000037802 */ /* 0x000fe20000000f00 */
[----:B------:R-:W-:-:S03]  /*09d0*/  UMOV UR4, URZ ;  /* 0x000000ff00047c82 */ /* 0x000fc60008000000 */
[----:B-1----:R-:W-:-:S07]  /*09e0*/  LEA R0, R0, R3, 0x18 ;  /* 0x0000000300007211 */ /* 0x002fce00078ec0ff */
.L_x_16:
[----:B-1----:R-:W-:Y:S01]  /*09f0*/  LEA R2, R15, R0, 0x3 ;  /* 0x000000000f027211 */ /* 0x002fe200078e18ff */
[----:B------:R-:W-:Y:S01]  /*0a00*/  ULOP3.LUT UP0, URZ, UR4, 0x3, URZ, 0xc0, !UPT ;  /* 0x0000000304ff7892 */ /* 0x000fe2000f80c0ff */
[----:B------:R-:W-:-:S04]  /*0a10*/  SHF.L.U32 R5, R16, 0x1f, RZ ;  /* 0x0000001f10057819 */ /* 0x000fc800000006ff */
[----:B------:R-:W1:Y:S02]  /*0a20*/  SYNCS.PHASECHK.TRANS64.TRYWAIT P0, [R2+URZ+0x31800], R5 ;  /* 0x03180005020075a7 */ /* 0x000e6400080011ff */
[----:B-1----:R-:W-:Y:S05]  /*0a30*/  @!P0 BRA `(.L_x_14) ;  /* 0x0000004800048947 */ /* 0x002fea0003800000 */
.L_x_71:
[----:B------:R-:W-:Y:S05]  /*0a40*/  BRA.U UP0, `(.L_x_15) ;  /* 0x0000000100bc7547 */ /* 0x000fea000b800000 */
[C-C-:B------:R-:W-:Y:S02]  /*0a50*/  IMAD R26, R15.reuse, 0x200, R0.reuse ;  /* 0x000002000f1a7824 */ /* 0x140fe400078e0200 */
[----:B------:R-:W-:Y:S02]  /*0a60*/  IMAD R3, R15, 0x400, R0 ;  /* 0x000004000f037824 */ /* 0x000fe400078e0200 */
[--C-:B------:R-:W-:Y:S01]  /*0a70*/  IMAD R9, R24, 0x4, R26.reuse ;  /* 0x0000000418097824 */ /* 0x100fe200078e021a */
[-C--:B------:R-:W-:Y:S01]  /*0a80*/  LEA R8, R23, R26.reuse, 0x2 ;  /* 0x0000001a17087211 */ /* 0x080fe200078e10ff */
[--C-:B------:R-:W-:Y:S01]  /*0a90*/  IMAD R29, R22, 0x4, R26.reuse ;  /* 0x00000004161d7824 */ /* 0x100fe200078e021a */
[-C--:B------:R-:W-:Y:S01]  /*0aa0*/  LEA R27, R21, R26.reuse, 0x2 ;  /* 0x0000001a151b7211 */ /* 0x080fe200078e10ff */
[--C-:B-1----:R-:W-:Y:S01]  /*0ab0*/  IMAD R5, R19, 0x4, R26.reuse ;  /* 0x0000000413057824 */ /* 0x102fe200078e021a */
[-C--:B------:R-:W-:Y:S01]  /*0ac0*/  LEA R6, R20, R26.reuse, 0x2 ;  /* 0x0000001a14067211 */ /* 0x080fe200078e10ff */
[----:B------:R-:W1:Y:S01]  /*0ad0*/  LDS R9, [R9+0x30000] ;  /* 0x0300000009097984 */ /* 0x000e620000000800 */
[----:B------:R-:W-:Y:S01]  /*0ae0*/  LEA R4, R18, R26, 0x2 ;  /* 0x0000001a12047211 */ /* 0x000fe200078e10ff */
[----:B------:R-:W-:Y:S01]  /*0af0*/  IMAD R26, R17, 0x4, R26 ;  /* 0x00000004111a7824 */ /* 0x000fe200078e021a */
[-C--:B------:R-:W-:Y:S01]  /*0b00*/  LEA R14, R24, R3.reuse, 0x2 ;  /* 0x00000003180e7211 */ /* 0x080fe200078e10ff */
[----:B------:R-:W2:Y:S01]  /*0b10*/  LDS R8, [R8+0x30000] ;  /* 0x0300000008087984 */ /* 0x000ea20000000800 */
[--C-:B------:R-:W-:Y:S01]  /*0b20*/  IMAD R11, R23, 0x4, R3.reuse ;  /* 0x00000004170b7824 */ /* 0x100fe200078e0203 */
[----:B------:R-:W-:Y:S01]  /*0b30*/  LEA R10, R22, R3, 0x2 ;  /* 0x00000003160a7211 */ /* 0x000fe200078e10ff */
[----:B------:R-:W-:Y:S01]  /*0b40*/  IMAD R7, R21, 0x4, R3 ;  /* 0x0000000415077824 */ /* 0x000fe200078e0203 */
[----:B------:R-:W3:Y:S04]  /*0b50*/  LDS R29, [R29+0x30000] ;  /* 0x030000001d1d7984 */ /* 0x000ee80000000800 */
[----:B------:R-:W4:Y:S01]  /*0b60*/  LDS R27, [R27+0x30000] ;  /* 0x030000001b1b7984 */ /* 0x000f220000000800 */
[----:B------:R-:W-:-:S03]  /*0b70*/  NOP ;  /* 0x0000000000007918 */ /* 0x000fc60000000000 */
[----:B-1----:R1:W-:Y:S04]  /*0b80*/  STS [R6+0x30000], R9 ;  /* 0x0300000906007388 */ /* 0x0023e80000000800 */
[----:B--2---:R2:W-:Y:S04]  /*0b90*/  STS [R5+0x30000], R8 ;  /* 0x0300000805007388 */ /* 0x0045e80000000800 */
[----:B---3--:R3:W-:Y:S04]  /*0ba0*/  STS [R4+0x30000], R29 ;  /* 0x0300001d04007388 */ /* 0x0087e80000000800 */
[----:B----4-:R-:W-:Y:S04]  /*0bb0*/  STS [R26+0x30000], R27 ;  /* 0x0300001b1a007388 */ /* 0x010fe80000000800 */
[----:B------:R-:W4:Y:S04]  /*0bc0*/  LDS R13, [R14+0x30800] ;  /* 0x030800000e0d7984 */ /* 0x000f280000000800 */
[----:B------:R-:W5:Y:S04]  /*0bd0*/  LDS R12, [R11+0x30800] ;  /* 0x030800000b0c7984 */ /* 0x000f680000000800 */
[----:B------:R-:W5:Y:S01]  /*0be0*/  LDS R9, [R10+0x30800] ;  /* 0x030800000a097984 */ /* 0x000f620000000800 */
[----:B-1----:R-:W-:-:S03]  /*0bf0*/  LEA R6, R20, R3, 0x2 ;  /* 0x0000000314067211 */ /* 0x002fc600078e10ff */
[----:B------:R-:W1:Y:S01]  /*0c00*/  LDS R8, [R7+0x30800] ;  /* 0x0308000007087984 */ /* 0x000e620000000800 */
[----:B--2---:R-:W-:Y:S01]  /*0c10*/  IMAD R5, R19, 0x4, R3 ;  /* 0x0000000413057824 */ /* 0x004fe200078e0203 */
[----:B------:R-:W-:Y:S01]  /*0c20*/  NOP ;  /* 0x0000000000007918 */ /* 0x000fe20000000000 */
[-C--:B---3--:R-:W-:Y:S02]  /*0c30*/  LEA R4, R18, R3.reuse, 0x2 ;  /* 0x0000000312047211 */ /* 0x088fe400078e10ff */
[----:B------:R-:W-:Y:S01]  /*0c40*/  LEA R3, R17, R3, 0x2 ;  /* 0x0000000311037211 */ /* 0x000fe200078e10ff */
[----:B----4-:R-:W-:Y:S04]  /*0c50*/  STS [R6+0x30800], R13 ;  /* 0x0308000d06007388 */ /* 0x010fe80000000800 */
[----:B-----5:R-:W-:Y:S04]  /*0c60*/  STS [R5+0x30800], R12 ;  /* 0x0308000c05007388 */ /* 0x020fe80000000800 */
[----:B------:R-:W-:Y:S04]  /*0c70*/  STS [R4+0x30800], R9 ;  /* 0x0308000904007388 */ /* 0x000fe80000000800 */
[----:B-1----:R-:W-:Y:S04]  /*0c80*/  STS [R3+0x30800], R8 ;  /* 0x0308000803007388 */ /* 0x002fe80000000800 */
[----:B------:R-:W1:Y:S04]  /*0c90*/  LDS R27, [R14+0x30a00] ;  /* 0x030a00000e1b7984 */ /* 0x000e680000000800 */
[----:B------:R-:W2:Y:S04]  /*0ca0*/  LDS R26, [R11+0x30a00] ;  /* 0x030a00000b1a7984 */ /* 0x000ea80000000800 */
[----:B------:R-:W3:Y:S04]  /*0cb0*/  LDS R29, [R10+0x30a00] ;  /* 0x030a00000a1d7984 */ /* 0x000ee80000000800 */
[----:B------:R-:W4:Y:S01]  /*0cc0*/  LDS R28, [R7+0x30a00] ;  /* 0x030a0000071c7984 */ /* 0x000f220000000800 */
[----:B------:R-:W-:-:S03]  /*0cd0*/  NOP ;  /* 0x0000000000007918 */ /* 0x000fc60000000000 */
[----:B-1----:R1:W-:Y:S04]  /*0ce0*/  STS [R6+0x30a00], R27 ;  /* 0x030a001b06007388 */ /* 0x0023e80000000800 */
[----:B--2---:R1:W-:Y:S04]  /*0cf0*/  STS [R5+0x30a00], R26 ;  /* 0x030a001a05007388 */ /* 0x0043e80000000800 */
[----:B---3--:R1:W-:Y:S04]  /*0d00*/  STS [R4+0x30a00], R29 ;  /* 0x030a001d04007388 */ /* 0x0083e80000000800 */
[----:B----4-:R1:W-:Y:S01]  /*0d10*/  STS [R3+0x30a00], R28 ;  /* 0x030a001c03007388 */ /* 0x0103e20000000800 */
[----:B------:R2:W-:Y:S06]  /*0d20*/  MEMBAR.ALL.CTA ;  /* 0x0000000000007992 */ /* 0x0005ec0000008000 */
[----:B--2---:R-:W2:Y:S02]  /*0d30*/  FENCE.VIEW.ASYNC.S ;  /* 0x00000000000073c6 */ /* 0x004ea40000000000 */
.L_x_15:
[----:B-1----:R-:W-:Y:S01]  /*0d40*/  VIADD R2, R2, 0x31840 ;  /* 0x0003184002027836 */ /* 0x002fe20000000000 */
[C---:B------:R-:W-:Y:S01]  /*0d50*/  ISETP.NE.AND P0, PT, R15.reuse, 0x3, PT ;  /* 0x000000030f00780c */ /* 0x040fe20003f05270 */
[----:B------:R-:W-:Y:S01]  /*0d60*/  VIADD R15, R15, 0x1 ;  /* 0x000000010f0f7836 */ /* 0x000fe20000000000 */
[----:B------:R-:W-:Y:S02]  /*0d70*/  UIADD3 UR4, UPT, UPT, UR4, 0x1, URZ ;  /* 0x0000000104047890 */ /* 0x000fe4000fffe0ff */
[----:B------:R-:W-:Y:S02]  /*0d80*/  PRMT R2, RZ, 0x654, R2 ;  /* 0x00000654ff027816 */ /* 0x000fe40000000002 */
[----:B------:R-:W-:Y:S01]  /*0d90*/  SEL R15, R15, RZ, P0 ;  /* 0x000000ff0f0f7207 */ /* 0x000fe20000000000 */
[----:B------:R-:W-:Y:S01]  /*0da0*/  UISETP.NE.AND UP0, UPT, UR4, 0x10, UPT ;  /* 0x000000100400788c */ /* 0x000fe2000bf05270 */
[----:B--2---:R1:W-:Y:S02]  /*0db0*/  SYNCS.ARRIVE.TRANS64.RED.A1T0 RZ, [R2+URZ], RZ ;  /* 0x000000ff02ff79a7 */ /* 0x0043e400081004ff */
[----:B------:R-:W-:-:S04]  /*0dc0*/  ISETP.NE.AND P0, PT, R15, RZ, PT ;  /* 0x000000ff0f00720c */ /* 0x000fc80003f05270 */
[----:B------:R-:W-:-:S04]  /*0dd0*/  SEL R3, RZ, 0x1, P0 ;  /* 0x00000001ff037807 */ /* 0x000fc80000000000 */
[----:B------:R-:W-:Y:S01]  /*0de0*/  LOP3.LUT R16, R16, R3, RZ, 0x3c, !PT ;  /* 0x0000000310107212 */ /* 0x000fe200078e3cff */
[----:B------:R-:W-:Y:S06]  /*0df0*/  BRA.U UP0, `(.L_x_16) ;  /* 0xfffffff900fc7547 */ /* 0x000fec000b83ffff */
[----:B------:R-:W-:-:S13]  /*0e00*/  ISETP.NE.AND P0, PT, R25, UR5, PT ;  /* 0x0000000519007c0c */ /* 0x000fda000bf05270 */
[----:B------:R-:W-:Y:S05]  /*0e10*/  @!P0 EXIT ;  /* 0x000000000000894d */ /* 0x000fea0003800000 */
[----:B------:R-:W-:Y:S01]  /*0e20*/  UIADD3 UR5, UPT, UPT, UR5, 0x1, URZ ;  /* 0x0000000105057890 */ /* 0x000fe2000fffe0ff */
[----:B------:R-:W-:Y:S05]  /*0e30*/  BRA `(.L_x_17) ;  /* 0xfffffff800dc7947 */ /* 0x000fea000383ffff */
.L_x_12:
[----:B-1----:R-:W-:-:S09]  /*0e40*/  UISETP.NE.AND UP0, UPT, UR5, URZ, UPT ;  /* 0x000000ff0500728c */ /* 0x002fd2000bf05270 */
[----:B------:R-:W-:Y:S05]  /*0e50*/  BRA.U UP0, `(.L_x_13) ;  /* 0x0000002500887547 */ /* 0x000fea000b800000 */
[----:B------:R-:W1:Y:S01]  /*0e60*/  S2UR UR4, SR_CTAID.X ;  /* 0x00000000000479c3 */ /* 0x000e620000002500 */
[----:B------:R-:W-:Y:S02]  /*0e70*/  UMOV UR8, 0x400 ;  /* 0x0000040000087882 */ /* 0x000fe40000000000 */
[----:B------:R-:W-:-:S04]  /*0e80*/  ULEA UR8, UR5, UR8, 0x18 ;  /* 0x0000000805087291 */ /* 0x000fc8000f8ec0ff */
[----:B------:R-:W-:Y:S02]  /*0e90*/  UIADD3 UR5, UPT, UPT, UR8, 0x14000, URZ ;  /* 0x0001400008057890 */ /* 0x000fe4000fffe0ff */
[----:B------:R-:W-:Y:S02]  /*0ea0*/  UIADD3 UR6, UPT, UPT, UR8, 0x4000, URZ ;  /* 0x0000400008067890 */ /* 0x000fe4000fffe0ff */
[----:B------:R-:W-:Y:S02]  /*0eb0*/  USHF.R.U32.HI UR5, URZ, 0x4, UR5 ;  /* 0x00000004ff057899 */ /* 0x000fe40008011605 */
[----:B------:R-:W-:Y:S02]  /*0ec0*/  USHF.R.U32.HI UR6, URZ, 0x4, UR6 ;  /* 0x00000004ff067899 */ /* 0x000fe40008011606 */
[----:B------:R-:W-:Y:S01]  /*0ed0*/  ULOP3.LUT UR5, UR5, 0x3fc0, URZ, 0xc0, !UPT ;  /* 0x00003fc005057892 */ /* 0x000fe2000f8ec0ff */
[----:B-1----:R-:W-:-:S13]  /*0ee0*/  ISETP.LE.U32.AND P0, PT, R0, UR4, PT ;  /* 0x0000000400007c0c */ /* 0x002fda000bf03070 */
[----:B------:R-:W-:Y:S05]  /*0ef0*/  @P0 EXIT ;  /* 0x000000000000094d */ /* 0x000fea0003800000 */
[----:B------:R-:W-:Y:S01]  /*0f00*/  ULOP3.LUT UR4, URZ, UR4, URZ, 0x33, !UPT ;  /* 0x00000004ff047292 */ /* 0x000fe2000f8e33ff */
[----:B------:R-:W-:Y:S01]  /*0f10*/  IMAD.U32 R3, RZ, RZ, UR5 ;  /* 0x00000005ff037e24 */ /* 0x000fe2000f8e00ff */
[----:B------:R-:W-:Y:S01]  /*0f20*/  ULOP3.LUT UR6, UR6, 0x3fc0, URZ, 0xc0, !UPT ;  /* 0x00003fc006067892 */ /* 0x000fe2000f8ec0ff */
[C---:B------:R-:W-:Y:S01]  /*0f30*/  ISETP.GE.U32.AND P0, PT, R4.reuse, 0x4, PT ;  /* 0x000000040400780c */ /* 0x040fe20003f06070 */
[----:B------:R-:W-:Y:S01]  /*0f40*/  UMOV UR18, URZ ;  /* 0x000000ff00127c82 */ /* 0x000fe20008000000 */
[----:B------:R-:W-:Y:S01]  /*0f50*/  IMAD R8, R4, 0x700, R3 ;  /* 0x0000070004087824 */ /* 0x000fe200078e0203 */
[----:B------:R-:W-:Y:S01]  /*0f60*/  UMOV UR15, URZ ;  /* 0x000000ff000f7c82 */ /* 0x000fe20008000000 */
[----:B------:R-:W-:Y:S01]  /*0f70*/  VIADD R3, R0, UR4 ;  /* 0x0000000400037c36 */ /* 0x000fe20008000000 */
[----:B------:R-:W-:Y:S01]  /*0f80*/  LEA R9, R4, UR6, 0xa ;  /* 0x0000000604097c11 */ /* 0x000fe2000f8e50ff */
[----:B------:R-:W-:Y:S01]  /*0f90*/  IMAD.MOV.U32 R4, RZ, RZ, RZ ;  /* 0x000000ffff047224 */ /* 0x000fe200078e00ff */
[----:B------:R-:W-:Y:S01]  /*0fa0*/  SEL R8, R8, RZ, !P0 ;  /* 0x000000ff08087207 */ /* 0x000fe20004000000 */
[----:B------:R-:W-:Y:S01]  /*0fb0*/  IMAD.HI.U32 R3, R3, -0xd4629b7, RZ ;  /* 0xf2b9d64903037827 */ /* 0x000fe200078e00ff */
[----:B------:R-:W-:Y:S01]  /*0fc0*/  SEL R9, R9, RZ, !P0 ;  /* 0x000000ff09097207 */ /* 0x000fe20004000000 */
[----:B------:R-:W-:Y:S01]  /*0fd0*/  UMOV UR6, 0x1c0 ;  /* 0x000001c000067882 */ /* 0x000fe20000000000 */
[----:B------:R-:W-:Y:S01]  /*0fe0*/  UMOV UR7, 0x1c4 ;  /* 0x000001c400077882 */ /* 0x000fe20000000000 */
[----:B------:R-:W-:Y:S01]  /*0ff0*/  UMOV UR4, 0x1c0 ;  /* 0x000001c000047882 */ /* 0x000fe20000000000 */
[----:B------:R-:W-:Y:S01]  /*1000*/  SHF.R.U32.HI R3, RZ, 0x7, R3 ;  /* 0x00000007ff037819 */ /* 0x000fe20000011603 */
[----:B------:R-:W-:-:S06]  /*1010*/  UMOV UR5, 0x1c4 ;  /* 0x000001c400057882 */ /* 0x000fcc0000000000 */
.L_x_24:
[----:B------:R-:W-:Y:S01]  /*1020*/  USHF.R.U32.HI UR10, URZ, 0x1, UR18 ;  /* 0x00000001ff0a7899 */ /* 0x000fe20008011612 */
[----:B------:R-:W-:Y:S01]  /*1030*/  HFMA2 R7, -RZ, RZ, 0, 5.9604644775390625e-08 ;  /* 0x00000001ff077431 */ /* 0x000fe200000001ff */
[----:B------:R-:W-:Y:S02]  /*1040*/  USHF.L.U32 UR9, UR18, 0x3, URZ ;  /* 0x0000000312097899 */ /* 0x000fe400080006ff */
[----:B------:R-:W-:Y:S02]  /*1050*/  ULOP3.LUT UR10, UR10, 0x1, URZ, 0xc, !UPT ;  /* 0x000000010a0a7892 */ /* 0x000fe4000f8e0cff */
[----:B------:R-:W-:Y:S02]  /*1060*/  ULOP3.LUT UR9, UR9, 0x8, URZ, 0xc0, !UPT ;  /* 0x0000000809097892 */ /* 0x000fe4000f8ec0ff */
[----:B------:R-:W-:Y:S02]  /*1070*/  USHF.L.U32 UR10, UR10, 0x1f, URZ ;  /* 0x0000001f0a0a7899 */ /* 0x000fe400080006ff */
[----:B------:R-:W-:-:S02]  /*1080*/  ULOP3.LUT UR12, UR18, 0x1, URZ, 0xc0, !UPT ;  /* 0x00000001120c7892 */ /* 0x000fc4000f8ec0ff */
[----:B------:R-:W-:Y:S01]  /*1090*/  MOV R0, UR9 ;  /* 0x0000000900007c02 */ /* 0x000fe20008000f00 */
[----:B------:R-:W-:Y:S01]  /*10a0*/  UIADD3 UR9, UPT, UPT, UR8, UR9, URZ ;  /* 0x0000000908097290 */ /* 0x000fe2000fffe0ff */
[----:B------:R-:W-:Y:S01]  /*10b0*/  MOV R5, UR10 ;  /* 0x0000000a00057c02 */ /* 0x000fe20008000f00 */
[----:B------:R-:W-:Y:S02]  /*10c0*/  UIMAD UR12, UR12, 0xe0, URZ ;  /* 0x000000e00c0c78a4 */ /* 0x000fe4000f8e02ff */
[----:B------:R-:W-:Y:S01]  /*10d0*/  UIADD3 UR11, UPT, UPT, UR9, 0x31860, URZ ;  /* 0x00031860090b7890 */ /* 0x000fe2000fffe0ff */
[----:B------:R-:W1:Y:S02]  /*10e0*/  SYNCS.PHASECHK.TRANS64.TRYWAIT P0, [R0+UR8+0x31870], R5 ;  /* 0x03187005000075a7 */ /* 0x000e640008001108 */
[----:B-1----:R-:W-:Y:S09]  /*10f0*/  @!P0 BRA `(.L_x_18) ;  /* 0x00000040006c8947 */ /* 0x002ff20003800000 */
.L_x_73:
[----:B------:R-:W-:Y:S01]  /*1100*/  NOP ;  /* 0x0000000000007918 */ /* 0x000fe20000000000 */
[----:B------:R-:W-:Y:S01]  /*1110*/  UMOV UR17, 0xe ;  /* 0x0000000e00117882 */ /* 0x000fe20000000000 */
[----:B------:R-:W-:-:S05]  /*1120*/  UMOV UR16, 0xfffffff0 ;  /* 0xfffffff000107882 */ /* 0x000fca0000000000 */
.L_x_23:
[----:B------:R-:W-:Y:S01]  /*1130*/  ULEA UR13, UR15, UR8, 0x3 ;  /* 0x000000080f0d7291 */ /* 0x000fe2000f8e18ff */
[----:B-1----:R-:W-:Y:S01]  /*1140*/  SHF.L.U32 R11, R4, 0x1f, RZ ;  /* 0x0000001f040b7819 */ /* 0x002fe200000006ff */
[----:B------:R-:W-:Y:S01]  /*1150*/  UIADD3 UR14, UPT, UPT, UR16, 0x10, URZ ;  /* 0x00000010100e7890 */ /* 0x000fe2000fffe0ff */
[----:B------:R-:W-:Y:S03]  /*1160*/  MOV R0, UR15 ;  /* 0x0000000f00007c02 */ /* 0x000fe60008000f00 */
[----:B------:R-:W-:Y:S03]  /*1170*/  ULOP3.LUT UP0, UR14, UR14, 0x2, URZ, 0xc0, !UPT ;  /* 0x000000020e0e7892 */ /* 0x000fe6000f80c0ff */
[----:B------:R-:W1:Y:S02]  /*1180*/  SYNCS.PHASECHK.TRANS64.TRYWAIT P0, [UR13+0x31840], R11 ;  /* 0x0318400bff0075a7 */ /* 0x000e64000800110d */
[----:B-12---:R-:W-:Y:S07]  /*1190*/  @!P0 BRA `(.L_x_19) ;  /* 0x0000004000648947 */ /* 0x006fee0003800000 */
.L_x_75:
[----:B------:R-:W-:Y:S01]  /*11a0*/  NOP ;  /* 0x0000000000007918 */ /* 0x000fe20000000000 */
[----:B------:R-:W-:Y:S05]  /*11b0*/  BRA.U UP0, `(.L_x_20) ;  /* 0x0000000100487547 */ /* 0x000fea000b800000 */
[----:B------:R-:W-:Y:S02]  /*11c0*/  ULEA UR19, UR15, UR8, 0x9 ;  /* 0x000000080f137291 */ /* 0x000fe4000f8e48ff */
[----:B------:R-:W-:Y:S02]  /*11d0*/  ULEA UR9, UR15, UR8, 0xa ;  /* 0x000000080f097291 */ /* 0x000fe4000f8e50ff */
[----:B------:R-:W-:Y:S02]  /*11e0*/  UIADD3 UR19, UPT, UPT, UR19, 0x30000, URZ ;  /* 0x0003000013137890 */ /* 0x000fe4000fffe0ff */
[----:B------:R-:W-:Y:S02]  /*11f0*/  UIADD3 UR10, UPT, UPT, UR9, 0x30800, URZ ;  /* 0x00030800090a7890 */ /* 0x000fe4000fffe0ff */
[----:B------:R-:W-:Y:S02]  /*1200*/  UIADD3 UR9, UPT, UPT, UR9, 0x30a00, URZ ;  /* 0x00030a0009097890 */ /* 0x000fe4000fffe0ff */
[----:B------:R-:W-:Y:S02]  /*1210*/  USHF.R.U32.HI UR19, URZ, 0x4, UR19 ;  /* 0x00000004ff137899 */ /* 0x000fe40008011613 */
[----:B------:R-:W-:Y:S02]  /*1220*/  USHF.R.U32.HI UR10, URZ, 0x4, UR10 ;  /* 0x00000004ff0a7899 */ /* 0x000fe4000801160a */
[----:B------:R-:W-:Y:S02]  /*1230*/  USHF.R.U32.HI UR9, URZ, 0x4, UR9 ;  /* 0x00000004ff097899 */ /* 0x000fe40008011609 */
[----:B------:R-:W-:Y:S02]  /*1240*/  ULOP3.LUT UR20, UR19, 0x3fe0, URZ, 0xc0, !UPT ;  /* 0x00003fe013147892 */ /* 0x000fe4000f8ec0ff */
[----:B------:R-:W-:Y:S02]  /*1250*/  ULOP3.LUT UR22, UR10, 0x3fc0, URZ, 0xc0, !UPT ;  /* 0x00003fc00a167892 */ /* 0x000fe4000f8ec0ff */
[----:B------:R-:W-:Y:S01]  /*1260*/  ULOP3.LUT UR24, UR9, 0x3fe0, URZ, 0xc0, !UPT ;  /* 0x00003fe009187892 */ /* 0x000fe2000f8ec0ff */
[----:B------:R-:W-:Y:S01]  /*1270*/  UMOV UR21, 0x4008 ;  /* 0x0000400800157882 */ /* 0x000fe20000000000 */
[----:B------:R-:W-:Y:S01]  /*1280*/  UMOV UR23, 0x4008 ;  /* 0x0000400800177882 */ /* 0x000fe20000000000 */
[----:B------:R-:W-:Y:S02]  /*1290*/  UMOV UR25, 0x4008 ;  /* 0x0000400800197882 */ /* 0x000fe40000000000 */
[----:B------:R2:W-:Y:S02]  /*12a0*/  UTCCP.T.S.4x32dp128bit tmem[0x1c0], gdesc[UR20] ;  /* 0x0001c014ff0079e7 */ /* 0x0005e40009100000 */
[----:B------:R2:W-:Y:S02]  /*12b0*/  UTCCP.T.S.4x32dp128bit tmem[0x1c4], gdesc[UR22] ;  /* 0x0001c416ff0079e7 */ /* 0x0005e40009100000 */
[----:B------:R2:W-:Y:S01]  /*12c0*/  UTCCP.T.S.4x32dp128bit tmem[0x1c8], gdesc[UR24] ;  /* 0x0001c818ff0079e7 */ /* 0x0005e20009100000 */
[----:B------:R-:W-:Y:S02]  /*12d0*/  NOP ;  /* 0x0000000000007918 */ /* 0x000fe40000000000 */
.L_x_20:
[----:B------:R-:W-:Y:S01]  /*12e0*/  UISETP.NE.AND UP0, UPT, UR15, 0x3, UPT ;  /* 0x000000030f00788c */ /* 0x000fe2000bf05270 */
[----:B------:R-:W-:Y:S01]  /*12f0*/  SHFL.IDX PT, R5, R8, R0, 0x1f ;  /* 0x00001f0008057589 */ /* 0x000fe200000e0000 */
[----:B------:R-:W-:Y:S01]  /*1300*/  UIADD3 UR10, UPT, UPT, UR15, 0x1, URZ ;  /* 0x000000010f0a7890 */ /* 0x000fe2000fffe0ff */
[----:B------:R-:W-:Y:S03]  /*1310*/  NOP ;  /* 0x0000000000007918 */ /* 0x000fe60000000000 */
[----:B------:R-:W-:Y:S03]  /*1320*/  USEL UR10, UR10, URZ, UP0 ;  /* 0x000000ff0a0a7287 */ /* 0x000fe60008000000 */
[----:B-1----:R-:W1:Y:S01]  /*1330*/  SHFL.IDX PT, R2, R9, R0, 0x1f ;  /* 0x00001f0009027589 */ /* 0x002e6200000e0000 */
[----:B------:R-:W-:Y:S02]  /*1340*/  USHF.L.U32 UR15, UR14, 0x4, URZ ;  /* 0x000000040e0f7899 */ /* 0x000fe400080006ff */
[----:B------:R-:W-:Y:S02]  /*1350*/  ULEA UR9, UR10, UR8, 0x3 ;  /* 0x000000080a097291 */ /* 0x000fe4000f8e18ff */
[----:B------:R-:W-:Y:S01]  /*1360*/  ULEA UR14, UR14, 0x8b8, 0xd ;  /* 0x000008b80e0e7891 */ /* 0x000fe2000f8e68ff */
[----:B------:R-:W-:Y:S01]  /*1370*/  ISETP.NE.AND P0, PT, RZ, UR10, PT ;  /* 0x0000000aff007c0c */ /* 0x000fe2000bf05270 */
[----:B------:R-:W-:Y:S01]  /*1380*/  UISETP.NE.AND UP0, UPT, UR16, -0x10, UPT ;  /* 0xfffffff01000788c */ /* 0x000fe2000bf05270 */
[----:B------:R-:W-:Y:S01]  /*1390*/  IMAD.U32 R10, RZ, RZ, UR10 ;  /* 0x0000000aff0a7e24 */ /* 0x000fe2000f8e00ff */
[----:B------:R-:W-:Y:S02]  /*13a0*/  UPRMT UR15, UR15, 0x5410, UR14 ;  /* 0x000054100f0f7896 */ /* 0x000fe4000800000e */
[----:B------:R-:W-:Y:S01]  /*13b0*/  UIADD3 UR13, UPT, UPT, UR13, 0x31820, URZ ;  /* 0x000318200d0d7890 */ /* 0x000fe2000fffe0ff */
[----:B------:R-:W-:Y:S01]  /*13c0*/  UMOV UR14, URZ ;  /* 0x000000ff000e7c82 */ /* 0x000fe20008000000 */
[----:B--2---:R-:W-:Y:S01]  /*13d0*/  UMOV UR23, 0x40004040 ;  /* 0x4000404000177882 */ /* 0x004fe20000000000 */
[----:B------:R-:W-:Y:S01]  /*13e0*/  UMOV UR21, 0x40004040 ;  /* 0x4000404000157882 */ /* 0x000fe20000000000 */
[----:B------:R-:W-:Y:S01]  /*13f0*/  UMOV UR27, 0x40004040 ;  /* 0x40004040001b7882 */ /* 0x000fe20000000000 */
[----:B------:R-:W-:Y:S01]  /*1400*/  UMOV UR25, 0x40004040 ;  /* 0x4000404000197882 */ /* 0x000fe20000000000 */
[----:B------:R-:W-:Y:S01]  /*1410*/  UMOV UR31, 0x40004040 ;  /* 0x40004040001f7882 */ /* 0x000fe20000000000 */
[----:B------:R-:W-:Y:S01]  /*1420*/  UMOV UR29, 0x40004040 ;  /* 0x40004040001d7882 */ /* 0x000fe20000000000 */
[----:B------:R-:W-:Y:S01]  /*1430*/  UMOV UR35, 0x40004040 ;  /* 0x4000404000237882 */ /* 0x000fe20000000000 */
[----:B------:R-:W-:Y:S01]  /*1440*/  UMOV UR33, 0x40004040 ;  /* 0x4000404000217882 */ /* 0x000fe20000000000 */
[----:B-1----:R-:W-:Y:S02]  /*1450*/  R2UR UR22, R2 ;  /* 0x00000000021672ca */ /* 0x002fe400000e0000 */
[----:B------:R-:W-:Y:S02]  /*1460*/  R2UR UR20, R5 ;  /* 0x00000000051472ca */ /* 0x000fe400000e0000 */
[----:B------:R-:W-:Y:S04]  /*1470*/  SEL R5, RZ, 0x1, P0 ;  /* 0x00000001ff057807 */ /* 0x000fe80000000000 */
[----:B------:R-:W-:Y:S05]  /*1480*/  LOP3.LUT R4, R4, R5, RZ, 0x3c, !PT ;  /* 0x0000000504047212 */ /* 0x000fea00078e3cff */
[----:B------:R-:W-:Y:S01]  /*1490*/  UIADD3 UR26, UPT, UPT, UR22, 0x2, URZ ;  /* 0x00000002161a7890 */ /* 0x000fe2000fffe0ff */
[----:B------:R-:W-:Y:S01]  /*14a0*/  IMAD.U32 R13, R4, -0x80000000, RZ ;  /* 0x80000000040d7824 */ /* 0x000fe200078e00ff */
[----:B------:R-:W-:Y:S01]  /*14b0*/  UIADD3 UR24, UPT, UPT, UR20, 0x2, URZ ;  /* 0x0000000214187890 */ /* 0x000fe2000fffe0ff */
[----:B------:R1:W-:Y:S01]  /*14c0*/  UTCQMMA gdesc[UR22], gdesc[UR20], tmem[UR12], tmem[UR14], idesc[UR15], tmem[UR6], UP0 ;  /* 0x00060e1416007dea */ /* 0x0003e2000800030c */
[----:B------:R-:W-:Y:S02]  /*14d0*/  UIADD3 UR30, UPT, UPT, UR22, 0x4, URZ ;  /* 0x00000004161e7890 */ /* 0x000fe4000fffe0ff */
[----:B------:R-:W-:Y:S02]  /*14e0*/  UIADD3 UR28, UPT, UPT, UR20, 0x4, URZ ;  /* 0x00000004141c7890 */ /* 0x000fe4000fffe0ff */
[----:B------:R-:W-:Y:S02]  /*14f0*/  UIADD3 UR34, UPT, UPT, UR22, 0x6, URZ ;  /* 0x0000000616227890 */ /* 0x000fe4000fffe0ff */
[----:B------:R-:W-:Y:S01]  /*1500*/  UIADD3 UR32, UPT, UPT, UR20, 0x6, URZ ;  /* 0x0000000614207890 */ /* 0x000fe2000fffe0ff */
[----:B------:R1:W-:Y:S04]  /*1510*/  UTCQMMA gdesc[UR26], gdesc[UR24], tmem[UR12], tmem[UR14], idesc[UR15], tmem[UR6], UPT ;  /* 0x00060e181a007dea */ /* 0x0003e8000b80030c */
[----:B------:R1:W-:Y:S04]  /*1520*/  UTCQMMA gdesc[UR30], gdesc[UR28], tmem[UR12], tmem[UR14], idesc[UR15], tmem[UR6], UPT ;  /* 0x00060e1c1e007dea */ /* 0x0003e8000b80030c */
[----:B------:R1:W-:Y:S01]  /*1530*/  UTCQMMA gdesc[UR34], gdesc[UR32], tmem[UR12], tmem[UR14], idesc[UR15], tmem[UR6], UPT ;  /* 0x00060e2022007dea */ /* 0x0003e2000b80030c */
[----:B------:R1:W-:Y:S01]  /*1540*/  UTCBAR [UR13], URZ ;  /* 0x000000ff0d0073e9 */ /* 0x0003e200080000ff */
[----:B------:R-:W2:Y:S02]  /*1550*/  SYNCS.PHASECHK.TRANS64.TRYWAIT P0, [UR9+0x31840], R13 ;  /* 0x0318400dff0075a7 */ /* 0x000ea40008001109 */
[----:B-12---:R-:W-:Y:S05]  /*1560*/  @!P0 BRA `(.L_x_21) ;  /* 0x0000003c008c8947 */ /* 0x006fea0003800000 */
.L_x_77:
[----:B------:R-:W-:Y:S01]  /*1570*/  ELECT P0, URZ, PT ;  /* 0x0000000000ff782f */ /* 0x000fe20003800000 */
[----:B------:R-:W-:Y:S01]  /*1580*/  SHFL.IDX PT, R2, R9, R10, 0x1f ;  /* 0x00001f0a09027589 */ /* 0x000fe200000e0000 */
[----:B------:R-:W-:Y:S02]  /*1590*/  UIADD3 UR9, UPT, UPT, UR9, 0x31820, URZ ;  /* 0x0003182009097890 */ /* 0x000fe4000fffe0ff */
[----:B------:R-:W-:Y:S05]  /*15a0*/  UISETP.NE.AND UP0, UPT, UR16, -0x2, UPT ;  /* 0xfffffffe1000788c */ /* 0x000fea000bf05270 */
[----:B-1----:R-:W1:Y:S01]  /*15b0*/  SHFL.IDX PT, R0, R8, R10, 0x1f ;  /* 0x00001f0a08007589 */ /* 0x002e6200000e0000 */
[----:B------:R-:W-:Y:S01]  /*15c0*/  NOP ;  /* 0x0000000000007918 */ /* 0x000fe20000000000 */
[----:B------:R-:W-:Y:S02]  /*15d0*/  NOP ;  /* 0x0000000000007918 */ /* 0x000fe40000000000 */
[C---:B------:R-:W-:Y:S01]  /*15e0*/  @P0 IMAD.SHL.U32 R5, R7.reuse, 0x2000, RZ ;  /* 0x0000200007050824 */ /* 0x040fe200078e00ff */
[----:B------:R-:W-:Y:S01]  /*15f0*/  UMOV UR21, 0x40004040 ;  /* 0x4000404000157882 */ /* 0x000fe20000000000 */
[----:B------:R-:W-:Y:S01]  /*1600*/  @P0 IMAD.SHL.U32 R6, R7, 0x10, RZ ;  /* 0x0000001007060824 */ /* 0x000fe200078e00ff */
[----:B------:R-:W-:Y:S01]  /*1610*/  UMOV UR15, 0x40004040 ;  /* 0x40004040000f7882 */ /* 0x000fe20000000000 */
[----:B------:R-:W-:Y:S01]  /*1620*/  UMOV UR27, 0x40004040 ;  /* 0x40004040001b7882 */ /* 0x000fe20000000000 */
[----:B------:R-:W-:Y:S01]  /*1630*/  @P0 LOP3.LUT R5, R5, 0x6000, RZ, 0xc0, !PT ;  /* 0x0000600005050812 */ /* 0x000fe200078ec0ff */
[----:B------:R-:W-:Y:S01]  /*1640*/  UMOV UR25, 0x40004040 ;  /* 0x4000404000197882 */ /* 0x000fe20000000000 */
[----:B------:R-:W-:Y:S01]  /*1650*/  @P0 LOP3.LUT R6, R6, 0x30, RZ, 0xc0, !PT ;  /* 0x0000003006060812 */ /* 0x000fe200078ec0ff */
[----:B------:R-:W-:Y:S01]  /*1660*/  UMOV UR31, 0x40004040 ;  /* 0x40004040001f7882 */ /* 0x000fe20000000000 */
[----:B------:R-:W-:Y:S01]  /*1670*/  @P0 LOP3.LUT R5, R5, 0x8b8, RZ, 0xfc, !PT ;  /* 0x000008b805050812 */ /* 0x000fe200078efcff */
[----:B------:R-:W-:Y:S01]  /*1680*/  UMOV UR29, 0x40004040 ;  /* 0x40004040001d7882 */ /* 0x000fe20000000000 */
[----:B------:R-:W-:Y:S01]  /*1690*/  UMOV UR35, 0x40004040 ;  /* 0x4000404000237882 */ /* 0x000fe20000000000 */
[----:B------:R-:W-:Y:S01]  /*16a0*/  UMOV UR33, 0x40004040 ;  /* 0x4000404000217882 */ /* 0x000fe20000000000 */
[----:B------:R-:W-:Y:S02]  /*16b0*/  @P0 PRMT R5, R6, 0x5410, R5 ;  /* 0x0000541006050816 */ /* 0x000fe40000000005 */
[----:B-1----:R-:W-:Y:S01]  /*16c0*/  R2UR UR14, R0 ;  /* 0x00000000000e72ca */ /* 0x002fe200000e0000 */
[----:B------:R-:W-:Y:S01]  /*16d0*/  @P0 IMAD.MOV.U32 R10, RZ, RZ, RZ ;  /* 0x000000ffff0a0224 */ /* 0x000fe200078e00ff */
[----:B------:R-:W-:Y:S02]  /*16e0*/  @P0 R2UR UR13, R5 ;  /* 0x00000000050d02ca */ /* 0x000fe400000e0000 */
[----:B------:R-:W-:Y:S02]  /*16f0*/  R2UR UR20, R2 ;  /* 0x00000000021472ca */ /* 0x000fe400000e0000 */
[----:B------:R-:W-:Y:S07]  /*1700*/  @P0 R2UR UR22, R10 ;  /* 0x000000000a1602ca */ /* 0x000fee00000e0000 */
[----:B------:R-:W-:Y:S02]  /*1710*/  UIADD3 UR24, UPT, UPT, UR14, 0x2, URZ ;  /* 0x000000020e187890 */ /* 0x000fe4000fffe0ff */
[----:B------:R-:W-:Y:S01]  /*1720*/  UIADD3 UR28, UPT, UPT, UR14, 0x4, URZ ;  /* 0x000000040e1c7890 */ /* 0x000fe2000fffe0ff */
[----:B------:R-:W-:Y:S01]  /*1730*/  IMAD.U32 R11, RZ, RZ, UR13 ;  /* 0x0000000dff0b7e24 */ /* 0x000fe2000f8e00ff */
[----:B------:R-:W-:Y:S02]  /*1740*/  UIADD3 UR26, UPT, UPT, UR20, 0x2, URZ ;  /* 0x00000002141a7890 */ /* 0x000fe4000fffe0ff */
[----:B------:R-:W-:Y:S02]  /*1750*/  UIADD3 UR30, UPT, UPT, UR20, 0x4, URZ ;  /* 0x00000004141e7890 */ /* 0x000fe4000fffe0ff */
[----:B------:R-:W-:Y:S01]  /*1760*/  @P0 R2UR UR23, R11 ;  /* 0x000000000b1702ca */ /* 0x000fe200000e0000 */
[----:B------:R-:W-:Y:S02]  /*1770*/  UIADD3 UR34, UPT, UPT, UR20, 0x6, URZ ;  /* 0x0000000614227890 */ /* 0x000fe4000fffe0ff */
[----:B------:R-:W-:Y:S10]  /*1780*/  UIADD3 UR32, UPT, UPT, UR14, 0x6, URZ ;  /* 0x000000060e207890 */ /* 0x000ff4000fffe0ff */
[----:B------:R1:W-:Y:S01]  /*1790*/  UTCQMMA gdesc[UR20], gdesc[UR14], tmem[UR12], tmem[UR22], idesc[UR23], tmem[UR4], UPT ;  /* 0x0004160e14007dea */ /* 0x0003e2000b80030c */
[----:B------:R1:W-:Y:S01]  /*17a0*/  UTCQMMA gdesc[UR26], gdesc[UR24], tmem[UR12], tmem[UR22], idesc[UR23], tmem[UR4], UPT ;  /* 0x000416181a007dea */ /* 0x0003e2000b80030c */
[----:B------:R1:W-:Y:S01]  /*17b0*/  UTCQMMA gdesc[UR30], gdesc[UR28], tmem[UR12], tmem[UR22], idesc[UR23], tmem[UR4], UPT ;  /* 0x0004161c1e007dea */ /* 0x0003e2000b80030c */
[----:B------:R1:W-:Y:S01]  /*17c0*/  UTCQMMA gdesc[UR34], gdesc[UR32], tmem[UR12], tmem[UR22], idesc[UR23], tmem[UR4], UPT ;  /* 0x0004162022007dea */ /* 0x0003e2000b80030c */
[----:B------:R1:W-:Y:S01]  /*17d0*/  UTCBAR [UR9], URZ ;  /* 0x000000ff090073e9 */ /* 0x0003e200080000ff */
[----:B------:R-:W-:Y:S05]  /*17e0*/  BRA.U UP0, `(.L_x_22) ;  /* 0x0000000100087547 */ /* 0x000fea000b800000 */
[----:B------:R2:W-:Y:S01]  /*17f0*/  UTCBAR [UR11], URZ ;  /* 0x000000ff0b0073e9 */ /* 0x0005e200080000ff */
[----:B------:R-:W-:Y:S01]  /*1800*/  NOP ;  /* 0x0000000000007918 */ /* 0x000fe20000000000 */
.L_x_22:
[----:B------:R-:W-:Y:S01]  /*1810*/  UISETP.NE.AND UP0, UPT, UR10, 0x3, UPT ;  /* 0x000000030a00788c */ /* 0x000fe2000bf05270 */
[----:B------:R-:W-:Y:S01]  /*1820*/  VIADD R7, R7, 0x2 ;  /* 0x0000000207077836 */ /* 0x000fe20000000000 */
[----:B------:R-:W-:Y:S02]  /*1830*/  UIADD3 UR10, UPT, UPT, UR10, 0x1, URZ ;  /* 0x000000010a0a7890 */ /* 0x000fe4000fffe0ff */
[----:B------:R-:W-:Y:S02]  /*1840*/  UIADD3 UR17, UPT, UPT, UR17, -0x2, URZ ;  /* 0xfffffffe11117890 */ /* 0x000fe4000fffe0ff */
[----:B-1----:R-:W-:Y:S02]  /*1850*/  USEL UR15, UR10, URZ, UP0 ;  /* 0x000000ff0a0f7287 */ /* 0x002fe40008000000 */
[----:B------:R-:W-:Y:S02]  /*1860*/  UISETP.NE.AND UP0, UPT, UR17, -0x2, UPT ;  /* 0xfffffffe1100788c */ /* 0x000fe4000bf05270 */
[----:B------:R-:W-:Y:S02]  /*1870*/  UIADD3 UR16, UPT, UPT, UR16, 0x2, URZ ;  /* 0x0000000210107890 */ /* 0x000fe4000fffe0ff */
[----:B------:R-:W-:Y:S04]  /*1880*/  ISETP.NE.AND P0, PT, RZ, UR15, PT ;  /* 0x0000000fff007c0c */ /* 0x000fe8000bf05270 */
[----:B------:R-:W-:Y:S04]  /*1890*/  SEL R5, RZ, 0x1, P0 ;  /* 0x00000001ff057807 */ /* 0x000fe80000000000 */
[----:B------:R-:W-:Y:S01]  /*18a0*/  LOP3.LUT R4, R4, R5, RZ, 0x3c, !PT ;  /* 0x0000000504047212 */ /* 0x000fe200078e3cff */
[----:B------:R-:W-:Y:S06]  /*18b0*/  BRA.U UP0, `(.L_x_23) ;  /* 0xfffffff9001c7547 */ /* 0x000fec000b83ffff */
[----:B------:R-:W-:-:S13]  /*18c0*/  ISETP.NE.AND P0, PT, R3, UR18, PT ;  /* 0x0000001203007c0c */ /* 0x000fda000bf05270 */
[----:B--2---:R-:W-:Y:S05]  /*18d0*/  @!P0 EXIT ;  /* 0x000000000000894d */ /* 0x004fea0003800000 */
[----:B------:R-:W-:Y:S01]  /*18e0*/  UIADD3 UR18, UPT, UPT, UR18, 0x1, URZ ;  /* 0x0000000112127890 */ /* 0x000fe2000fffe0ff */
[----:B------:R-:W-:Y:S11]  /*18f0*/  BRA `(.L_x_24) ;  /* 0xfffffff400c87947 */ /* 0x000ff6000383ffff */
.L_x_11:
[----:B------:R-:W-:-:S13]  /*1900*/  ELECT P0, URZ, PT ;  /* 0x0000000000ff782f */ /* 0x000fda0003800000 */
[----:B------:R-:W-:Y:S05]  /*1910*/  @!P0 BRA `(.L_x_13) ;  /* 0x0000001800d88947 */ /* 0x000fea0003800000 */
[----:B------:R-:W1:Y:S02]  /*1920*/  S2UR UR4, SR_CTAID.X ;  /* 0x00000000000479c3 */ /* 0x000e640000002500 */
[----:B-1----:R-:W-:-:S13]  /*1930*/  ISETP.LE.U32.AND P0, PT, R0, UR4, PT ;  /* 0x0000000400007c0c */ /* 0x002fda000bf03070 */
[----:B------:R-:W-:Y:S05]  /*1940*/  @P0 EXIT ;  /* 0x000000000000094d */ /* 0x000fea0003800000 */
[----:B------:R-:W1:Y:S01]  /*1950*/  S2R R8, SR_CgaCtaId ;  /* 0x0000000000087919 */ /* 0x000e620000008800 */
[----:B------:R-:W-:Y:S01]  /*1960*/  IMAD.U32 R13, RZ, RZ, UR4 ;  /* 0x00000004ff0d7e24 */ /* 0x000fe2000f8e00ff */
[----:B------:R-:W2:Y:S04]  /*1970*/  LDC.64 R22, c[0x0][0x380] ;  /* 0x0000e000ff167b82 */ /* 0x000ea80000000a00 */
[----:B------:R-:W-:Y:S02]  /*1980*/  LOP3.LUT R3, RZ, R13, RZ, 0x33, !PT ;  /* 0x0000000dff037212 */ /* 0x000fe400078e33ff */
[----:B------:R-:W-:Y:S02]  /*1990*/  PRMT R12, R13, 0x7610, R12 ;  /* 0x000076100d0c7816 */ /* 0x000fe4000000000c */
[----:B------:R-:W3:Y:S01]  /*19a0*/  LDC.64 R16, c[0x0][0x348] ;  /* 0x0000d200ff107b82 */ /* 0x000ee20000000a00 */
[----:B------:R-:W-:-:S04]  /*19b0*/  IMAD.IADD R3, R0, 0x1, R3 ;  /* 0x0000000100037824 */ /* 0x000fc800078e0203 */
[----:B------:R-:W-:Y:S01]  /*19c0*/  IMAD.HI.U32 R10, R3, -0xd4629b7, RZ ;  /* 0xf2b9d649030a7827 */ /* 0x000fe200078e00ff */
[----:B------:R-:W-:Y:S02]  /*19d0*/  MOV R3, 0x400 ;  /* 0x0000040000037802 */ /* 0x000fe40000000f00 */
[----:B------:R-:W4:Y:S02]  /*19e0*/  LDC.64 R6, c[0x0][0x358] ;  /* 0x0000d600ff067b82 */ /* 0x000f240000000a00 */
[----:B------:R-:W-:-:S05]  /*19f0*/  SHF.R.U32.HI R10, RZ, 0x7, R10 ;  /* 0x00000007ff0a7819 */ /* 0x000fca000001160a */
[----:B------:R-:W-:Y:S01]  /*1a00*/  IMAD.MOV R10, RZ, RZ, -R10 ;  /* 0x000000ffff0a7224 */ /* 0x000fe200078e0a0a */
[----:B-1----:R-:W-:-:S07]  /*1a10*/  LEA R8, R8, R3, 0x18 ;  /* 0x0000000308087211 */ /* 0x002fce00078ec0ff */
.L_x_41:
[----:B------:R-:W-:Y:S01]  /*1a20*/  SHF.R.U32.HI R3, RZ, 0x5, R13 ;  /* 0x00000005ff037819 */ /* 0x000fe2000001160d */
[----:B------:R-:W-:Y:S05]  /*1a30*/  YIELD ;  /* 0x0000000000007946 */ /* 0x000fea0003800000 */
[----:B------:R-:W-:Y:S02]  /*1a40*/  LOP3.LUT R3, R3, 0x7fffff0, RZ, 0xc0, !PT ;  /* 0x07fffff003037812 */ /* 0x000fe400078ec0ff */
[----:B------:R-:W-:Y:S02]  /*1a50*/  LOP3.LUT R34, R12, 0x1ff, RZ, 0xc0, !PT ;  /* 0x000001ff0c227812 */ /* 0x000fe400078ec0ff */
[----:B------:R-:W-:Y:S02]  /*1a60*/  VIADDMNMX.U32 R39, R2, -R3, 0x10, PT ;  /* 0x0000001002277446 */ /* 0x000fe40003800803 */
[----:B--234-:R-:W-:Y:S02]  /*1a70*/  MOV R4, 0x1a90 ;  /* 0x00001a9000047802 */ /* 0x01cfe40000000f00 */
[----:B--234-:R-:W-:Y:S05]  /*1a80*/  CALL.REL.NOINC `($__internal_3_$__cuda_sm20_div_u16) ;  /* 0x00000040001c7944 */ /* 0x01cfea0003c00000 */
[----:B------:R-:W-:Y:S01]  /*1a90*/  IMAD.MOV.U32 R11, RZ, RZ, -0x80000000 ;  /* 0x80000000ff0b7424 */ /* 0x000fe200078e00ff */
[----:B------:R-:W-:Y:S02]  /*1aa0*/  PRMT R39, R39, 0x9910, RZ ;  /* 0x0000991027277816 */ /* 0x000fe400000000ff */
[----:B------:R-:W-:Y:S01]  /*1ab0*/  PRMT R4, R0, 0x9910, RZ ;  /* 0x0000991000047816 */ /* 0x000fe200000000ff */
[----:B------:R-:W1:Y:S04]  /*1ac0*/  SYNCS.PHASECHK.TRANS64.TRYWAIT P0, [R8+URZ+0x31820], R11 ;  /* 0x0318200b080075a7 */ /* 0x000e6800080011ff */
[----:B------:R-:W-:Y:S04]  /*1ad0*/  IMAD R4, R39, R4, RZ ;  /* 0x0000000427047224 */ /* 0x000fe800078e02ff */
[----:B------:R-:W-:Y:S05]  /*1ae0*/  IMAD.MOV R4, RZ, RZ, -R4 ;  /* 0x000000ffff047224 */ /* 0x000fea00078e0a04 */
[----:B------:R-:W-:Y:S04]  /*1af0*/  PRMT R5, R4, 0x7710, RZ ;  /* 0x0000771004057816 */ /* 0x000fe800000000ff */
[----:B------:R-:W-:Y:S04]  /*1b00*/  IADD3 R4, PT, PT, R34, R5, RZ ;  /* 0x0000000522047210 */ /* 0x000fe80007ffe0ff */
[----:B------:R-:W-:Y:S05]  /*1b10*/  LOP3.LUT R4, R4, 0xffff, RZ, 0xc0, !PT ;  /* 0x0000ffff04047812 */ /* 0x000fea00078ec0ff */
[----:B------:R-:W-:Y:S01]  /*1b20*/  IMAD.IADD R9, R3, 0x1, R4 ;  /* 0x0000000103097824 */ /* 0x000fe200078e0204 */
[----:B-1----:R-:W-:Y:S06]  /*1b30*/  @!P0 BRA `(.L_x_25) ;  /* 0x0000003800348947 */ /* 0x002fec0003800000 */
.L_x_78:
[----:B------:R-:W-:Y:S01]  /*1b40*/  R2UR UR4, R6 ;  /* 0x00000000060472ca */ /* 0x000fe200000e0000 */
[----:B------:R-:W-:Y:S01]  /*1b50*/  IMAD.SHL.U32 R9, R9, 0x80, RZ ;  /* 0x0000008009097824 */ /* 0x000fe200078e00ff */
[----:B------:R-:W-:Y:S01]  /*1b60*/  R2UR UR5, R7 ;  /* 0x00000000070572ca */ /* 0x000fe200000e0000 */
[----:B------:R-:W-:Y:S01]  /*1b70*/  UMOV UR14, URZ ;  /* 0x000000ff000e7c82 */ /* 0x000fe20008000000 */
[----:B------:R-:W-:Y:S01]  /*1b80*/  LOP3.LUT R0, R0, 0xffff, RZ, 0xc0, !PT ;  /* 0x0000ffff00007812 */ /* 0x000fe200078ec0ff */
[----:B------:R-:W-:Y:S01]  /*1b90*/  UMOV UR6, 0x0 ;  /* 0x0000000000067882 */ /* 0x000fe20000000000 */
[C---:B------:R-:W-:Y:S01]  /*1ba0*/  LEA R4, P0, R9.reuse, R22, 0x2 ;  /* 0x0000001609047211 */ /* 0x040fe200078010ff */
[----:B------:R-:W-:Y:S01]  /*1bb0*/  UMOV UR7, 0x10000000 ;  /* 0x1000000000077882 */ /* 0x000fe20000000000 */
[C---:B------:R-:W-:Y:S01]  /*1bc0*/  IADD3 R40, P3, PT, R16.reuse, 0x40, RZ ;  /* 0x0000004010287810 */ /* 0x040fe20007f7e0ff */
[----:B------:R-:W-:Y:S01]  /*1bd0*/  UMOV UR10, UR14 ;  /* 0x0000000e000a7c82 */ /* 0x000fe20008000000 */
[C---:B-1----:R-:W-:Y:S01]  /*1be0*/  LEA.HI.X R5, R9.reuse, R23, RZ, 0x2, P0 ;  /* 0x0000001709057211 */ /* 0x042fe200000f14ff */
[----:B------:R-:W-:Y:S01]  /*1bf0*/  UMOV UR23, URZ ;  /* 0x000000ff00177c82 */ /* 0x000fe20008000000 */
[----:B------:R-:W-:Y:S01]  /*1c00*/  IADD3 R34, P0, PT, R16, 0x1c0, RZ ;  /* 0x000001c010227810 */ /* 0x000fe20007f1e0ff */
[----:B------:R-:W-:Y:S01]  /*1c10*/  IMAD R0, R0, 0xe0, RZ ;  /* 0x000000e000007824 */ /* 0x000fe200078e02ff */
[----:B------:R-:W-:Y:S01]  /*1c20*/  IADD3 R38, P2, PT, R16, 0xc0, RZ ;  /* 0x000000c010267810 */ /* 0x000fe20007f5e0ff */
[----:B------:R-:W-:Y:S01]  /*1c30*/  VIADD R20, R8, 0x31800 ;  /* 0x0003180008147836 */ /* 0x000fe20000000000 */
[----:B------:R-:W-:Y:S01]  /*1c40*/  R2UR UR30, R40 ;  /* 0x00000000281e72ca */ /* 0x000fe200000e0000 */
[----:B------:R-:W2:Y:S01]  /*1c50*/  LDG.E.CONSTANT R5, desc[UR4][R4.64] ;  /* 0x0000000404057981 */ /* 0x000ea2000c1e9900 */
[----:B------:R-:W-:Y:S01]  /*1c60*/  R2UR UR15, R9 ;  /* 0x00000000090f72ca */ /* 0x000fe200000e0000 */
[----:B------:R-:W-:Y:S01]  /*1c70*/  VIADD R15, R8, 0x4000 ;  /* 0x00004000080f7836 */ /* 0x000fe20000000000 */
[----:B------:R-:W-:Y:S01]  /*1c80*/  R2UR UR13, R20 ;  /* 0x00000000140d72ca */ /* 0x000fe200000e0000 */
[--C-:B------:R-:W-:Y:S01]  /*1c90*/  IMAD.X R41, RZ, RZ, R17.reuse, P3 ;  /* 0x000000ffff297224 */ /* 0x100fe200018e0611 */
[----:B------:R-:W-:Y:S01]  /*1ca0*/  IADD3 R36, P1, PT, R16, 0x140, RZ ;  /* 0x0000014010247810 */ /* 0x000fe20007f3e0ff */
[--C-:B------:R-:W-:Y:S01]  /*1cb0*/  IMAD.X R35, RZ, RZ, R17.reuse, P0 ;  /* 0x000000ffff237224 */ /* 0x100fe200000e0611 */
[----:B------:R-:W-:Y:S01]  /*1cc0*/  R2UR UR12, R15 ;  /* 0x000000000f0c72ca */ /* 0x000fe200000e0000 */
[----:B------:R-:W-:Y:S01]  /*1cd0*/  VIADD R14, R8, 0x14000 ;  /* 0x00014000080e7836 */ /* 0x000fe20000000000 */
[----:B------:R-:W-:Y:S01]  /*1ce0*/  R2UR UR31, R41 ;  /* 0x00000000291f72ca */ /* 0x000fe200000e0000 */
[--C-:B------:R-:W-:Y:S01]  /*1cf0*/  IMAD.X R39, RZ, RZ, R17.reuse, P2 ;  /* 0x000000ffff277224 */ /* 0x100fe200010e0611 */
[----:B------:R-:W-:Y:S01]  /*1d00*/  R2UR UR28, R38 ;  /* 0x00000000261c72ca */ /* 0x000fe200000e0000 */
[----:B------:R-:W-:Y:S01]  /*1d10*/  VIADD R19, R8, 0x30000 ;  /* 0x0003000008137836 */ /* 0x000fe20000000000 */
[----:B------:R-:W-:Y:S01]  /*1d20*/  R2UR UR8, R14 ;  /* 0x000000000e0872ca */ /* 0x000fe200000e0000 */
[----:B------:R-:W-:Y:S01]  /*1d30*/  IMAD.X R37, RZ, RZ, R17, P1 ;  /* 0x000000ffff257224 */ /* 0x000fe200008e0611 */
[----:B------:R-:W-:Y:S01]  /*1d40*/  R2UR UR29, R39 ;  /* 0x00000000271d72ca */ /* 0x000fe200000e0000 */
[----:B------:R-:W-:Y:S01]  /*1d50*/  UMOV UR9, UR13 ;  /* 0x0000000d00097c82 */ /* 0x000fe20008000000 */
[----:B------:R-:W-:Y:S01]  /*1d60*/  R2UR UR26, R36 ;  /* 0x00000000241a72ca */ /* 0x000fe200000e0000 */
[----:B------:R-:W-:Y:S01]  /*1d70*/  VIADD R18, R8, 0x30800 ;  /* 0x0003080008127836 */ /* 0x000fe20000000000 */
[----:B------:R-:W-:Y:S01]  /*1d80*/  R2UR UR27, R37 ;  /* 0x00000000251b72ca */ /* 0x000fe200000e0000 */
[----:B------:R-:W-:Y:S01]  /*1d90*/  UMOV UR21, UR13 ;  /* 0x0000000d00157c82 */ /* 0x000fe20008000000 */
[----:B------:R-:W-:Y:S01]  /*1da0*/  R2UR UR20, R19 ;  /* 0x00000000131472ca */ /* 0x000fe200000e0000 */
[----:B------:R1:W-:Y:S01]  /*1db0*/  UTMALDG.2D [UR12], [UR30], desc[UR6] ;  /* 0x0000060c1e0075b4 */ /* 0x0003e20008009000 */
[----:B------:R-:W-:Y:S01]  /*1dc0*/  R2UR UR24, R34 ;  /* 0x00000000221872ca */ /* 0x000fe200000e0000 */
[----:B------:R-:W-:Y:S01]  /*1dd0*/  UMOV UR22, UR15 ;  /* 0x0000000f00167c82 */ /* 0x000fe20008000000 */
[----:B------:R-:W-:Y:S01]  /*1de0*/  R2UR UR25, R35 ;  /* 0x00000000231972ca */ /* 0x000fe200000e0000 */
[----:B------:R-:W-:Y:S01]  /*1df0*/  IMAD.MOV.U32 R31, RZ, RZ, 0xb580 ;  /* 0x0000b580ff1f7424 */ /* 0x000fe200078e00ff */
[----:B------:R-:W-:Y:S01]  /*1e00*/  R2UR UR18, R0 ;  /* 0x00000000001272ca */ /* 0x000fe200000e0000 */
[----:B------:R-:W-:Y:S01]  /*1e10*/  UMOV UR17, UR13 ;  /* 0x0000000d00117c82 */ /* 0x000fe20008000000 */
[----:B------:R-:W-:Y:S01]  /*1e20*/  R2UR UR16, R18 ;  /* 0x00000000121072ca */ /* 0x000fe200000e0000 */
[C---:B------:R-:W-:Y:S02]  /*1e30*/  VIADD R29, R8.reuse, 0x31808 ;  /* 0x00031808081d7836 */ /* 0x040fe40000000000 */
[C---:B------:R-:W-:Y:S02]  /*1e40*/  VIADD R30, R8.reuse, 0x8000 ;  /* 0x00008000081e7836 */ /* 0x040fe40000000000 */
[----:B------:R-:W-:Y:S02]  /*1e50*/  VIADD R28, R8, 0x1b000 ;  /* 0x0001b000081c7836 */ /* 0x000fe40000000000 */
[C---:B--2---:R-:W-:Y:S01]  /*1e60*/  IMAD R3, R5.reuse, 0x1c00, R0 ;  /* 0x00001c0005037824 */ /* 0x044fe200078e0200 */
[----:B------:R-:W-:Y:S02]  /*1e70*/  ISETP.GT.AND P0, PT, R5, RZ, PT ;  /* 0x000000ff0500720c */ /* 0x000fe40003f04270 */
[----:B------:R-:W-:Y:S02]  /*1e80*/  VIMNMX R21, PT, PT, RZ, R5, !PT ;  /* 0x00000005ff157248 */ /* 0x000fe40007fe0100 */
[----:B------:R-:W-:Y:S02]  /*1e90*/  SEL R32, R3, R0, P0 ;  /* 0x0000000003207207 */ /* 0x000fe40000000000 */
[----:B------:R-:W-:Y:S02]  /*1ea0*/  R2UR UR19, R21 ;  /* 0x00000000151372ca */ /* 0x000fe400000e0000 */
[----:B------:R-:W-:Y:S11]  /*1eb0*/  R2UR UR11, R32 ;  /* 0x00000000200b72ca */ /* 0x000ff600000e0000 */
[----:B------:R-:W-:Y:S02]  /*1ec0*/  USHF.L.U32 UR19, UR19, 0x2, URZ ;  /* 0x0000000213137899 */ /* 0x000fe400080006ff */
[----:B------:R1:W-:Y:S01]  /*1ed0*/  UTMALDG.2D [UR8], [UR28], desc[UR6] ;  /* 0x000006081c0075b4 */ /* 0x0003e20008009000 */
[----:B------:R1:W-:Y:S06]  /*1ee0*/  UTMALDG.2D [UR20], [UR26], desc[UR6] ;  /* 0x000006141a0075b4 */ /* 0x0003ec0008009000 */
[----:B------:R1:W-:Y:S01]  /*1ef0*/  UTMALDG.2D [UR16], [UR24], desc[UR6] ;  /* 0x00000610180075b4 */ /* 0x0003e20008009000 */
[----:B------:R1:W-:Y:S01]  /*1f00*/  SYNCS.ARRIVE.TRANS64 RZ, [R8+URZ+0x31800], R31 ;  /* 0x0318001f08ff79a7 */ /* 0x0003e200080000ff */
[----:B------:R-:W2:Y:S02]  /*1f10*/  SYNCS.PHASECHK.TRANS64.TRYWAIT P0, [R8+URZ+0x31828], R11 ;  /* 0x0318280b080075a7 */ /* 0x000ea400080011ff */
[----:B-12---:R-:W-:Y:S05]  /*1f20*/  @!P0 BRA `(.L_x_26) ;  /* 0x0000003400548947 */ /* 0x006fea0003800000 */
.L_x_79:
[----:B------:R-:W-:Y:S01]  /*1f30*/  R2UR UR9, R29 ;  /* 0x000000001d0972ca */ /* 0x000fe200000e0000 */
[----:B------:R-:W-:Y:S01]  /*1f40*/  UMOV UR14, 0x0 ;  /* 0x00000000000e7882 */ /* 0x000fe20000000000 */
[----:B------:R-:W-:Y:S01]  /*1f50*/  R2UR UR16, R40 ;  /* 0x00000000281072ca */ /* 0x000fe200000e0000 */
[----:B------:R-:W-:Y:S01]  /*1f60*/  UMOV UR15, 0x10000000 ;  /* 0x10000000000f7882 */ /* 0x000fe20000000000 */
[----:B------:R-:W-:Y:S01]  /*1f70*/  R2UR UR17, R41 ;  /* 0x00000000291172ca */ /* 0x000fe200000e0000 */
[----:B------:R-:W-:Y:S01]  /*1f80*/  UMOV UR10, 0x80 ;  /* 0x00000080000a7882 */ /* 0x000fe20000000000 */
[----:B------:R-:W-:Y:S01]  /*1f90*/  R2UR UR11, R9 ;  /* 0x00000000090b72ca */ /* 0x000fe200000e0000 */
[----:B------:R-:W-:Y:S01]  /*1fa0*/  IMAD.MOV.U32 R27, RZ, RZ, 0xb000 ;  /* 0x0000b000ff1b7424 */ /* 0x000fe200078e00ff */
[----:B------:R-:W-:Y:S01]  /*1fb0*/  R2UR UR8, R30 ;  /* 0x000000001e0872ca */ /* 0x000fe200000e0000 */
[----:B------:R-:W-:Y:S01]  /*1fc0*/  UMOV UR6, 0x80 ;  /* 0x0000008000067882 */ /* 0x000fe20000000000 */
[----:B------:R-:W-:Y:S01]  /*1fd0*/  R2UR UR12, R38 ;  /* 0x00000000260c72ca */ /* 0x000fe200000e0000 */
[----:B------:R-:W-:Y:S01]  /*1fe0*/  VIADD R25, R8, 0x31810 ;  /* 0x0003181008197836 */ /* 0x000fe20000000000 */
[----:B------:R-:W-:Y:S01]  /*1ff0*/  R2UR UR13, R39 ;  /* 0x00000000270d72ca */ /* 0x000fe200000e0000 */
[----:B------:R-:W-:Y:S01]  /*2000*/  UMOV UR5, UR9 ;  /* 0x0000000900057c82 */ /* 0x000fe20008000000 */
[----:B------:R-:W-:Y:S01]  /*2010*/  R2UR UR7, R32 ;  /* 0x00000000200772ca */ /* 0x000fe200000e0000 */
[----:B------:R-:W-:Y:S01]  /*2020*/  VIADD R24, R8, 0x22000 ;  /* 0x0002200008187836 */ /* 0x000fe20000000000 */
[----:B------:R-:W-:Y:S01]  /*2030*/  R2UR UR4, R28 ;  /* 0x000000001c0472ca */ /* 0x000fe200000e0000 */
[----:B------:R-:W-:Y:S04]  /*2040*/  VIADD R26, R8, 0xc000 ;  /* 0x0000c000081a7836 */ /* 0x000fe80000000000 */
[----:B------:R2:W-:Y:S08]  /*2050*/  UTMALDG.2D [UR8], [UR16], desc[UR14] ;  /* 0x00000e08100075b4 */ /* 0x0005f00008009000 */
[----:B------:R2:W-:Y:S01]  /*2060*/  UTMALDG.2D [UR4], [UR12], desc[UR14] ;  /* 0x00000e040c0075b4 */ /* 0x0005e20008009000 */
[----:B------:R2:W-:Y:S01]  /*2070*/  SYNCS.ARRIVE.TRANS64 RZ, [R8+URZ+0x31808], R27 ;  /* 0x0318081b08ff79a7 */ /* 0x0005e200080000ff */
[----:B------:R-:W3:Y:S02]  /*2080*/  SYNCS.PHASECHK.TRANS64.TRYWAIT P0, [R8+URZ+0x31830], R11 ;  /* 0x0318300b080075a7 */ /* 0x000ee400080011ff */
[----:B--23--:R-:W-:Y:S05]  /*2090*/  @!P0 BRA `(.L_x_27) ;  /* 0x0000003400148947 */ /* 0x00cfea0003800000 */
.L_x_80:
[----:B------:R-:W-:Y:S01]  /*20a0*/  R2UR UR9, R25 ;  /* 0x00000000190972ca */ /* 0x000fe200000e0000 */
[----:B------:R-:W-:Y:S01]  /*20b0*/  UMOV UR14, 0x0 ;  /* 0x00000000000e7882 */ /* 0x000fe20000000000 */
[----:B------:R-:W-:Y:S01]  /*20c0*/  R2UR UR16, R40 ;  /* 0x00000000281072ca */ /* 0x000fe200000e0000 */
[----:B------:R-:W-:Y:S01]  /*20d0*/  UMOV UR15, 0x10000000 ;  /* 0x10000000000f7882 */ /* 0x000fe20000000000 */
[----:B------:R-:W-:Y:S01]  /*20e0*/  R2UR UR17, R41 ;  /* 0x00000000291172ca */ /* 0x000fe200000e0000 */
[----:B------:R-:W-:Y:S01]  /*20f0*/  UMOV UR10, 0x100 ;  /* 0x00000100000a7882 */ /* 0x000fe20000000000 */
[----:B------:R-:W-:Y:S01]  /*2100*/  R2UR UR11, R9 ;  /* 0x00000000090b72ca */ /* 0x000fe200000e0000 */
[----:B------:R-:W-:Y:S01]  /*2110*/  UMOV UR6, 0x100 ;  /* 0x0000010000067882 */ /* 0x000fe20000000000 */
[----:B------:R-:W-:Y:S01]  /*2120*/  R2UR UR8, R26 ;  /* 0x000000001a0872ca */ /* 0x000fe200000e0000 */
[----:B------:R-:W-:Y:S01]  /*2130*/  VIADD R4, R8, 0x31818 ;  /* 0x0003181808047836 */ /* 0x000fe20000000000 */
[----:B------:R-:W-:Y:S01]  /*2140*/  R2UR UR12, R38 ;  /* 0x00000000260c72ca */ /* 0x000fe200000e0000 */
[----:B------:R-:W-:Y:S01]  /*2150*/  VIADD R3, R8, 0x29000 ;  /* 0x0002900008037836 */ /* 0x000fe20000000000 */
[----:B------:R-:W-:Y:S01]  /*2160*/  R2UR UR13, R39 ;  /* 0x00000000270d72ca */ /* 0x000fe200000e0000 */
[----:B------:R-:W-:Y:S01]  /*2170*/  UMOV UR5, UR9 ;  /* 0x0000000900057c82 */ /* 0x000fe20008000000 */
[----:B------:R-:W-:Y:S01]  /*2180*/  R2UR UR7, R32 ;  /* 0x00000000200772ca */ /* 0x000fe200000e0000 */
[----:B-1----:R-:W-:Y:S01]  /*2190*/  VIADD R5, R8, 0x10000 ;  /* 0x0001000008057836 */ /* 0x002fe20000000000 */
[----:B------:R-:W-:Y:S05]  /*21a0*/  R2UR UR4, R24 ;  /* 0x00000000180472ca */ /* 0x000fea00000e0000 */
[----:B------:R1:W-:Y:S08]  /*21b0*/  UTMALDG.2D [UR8], [UR16], desc[UR14] ;  /* 0x00000e08100075b4 */ /* 0x0003f00008009000 */
[----:B------:R1:W-:Y:S01]  /*21c0*/  UTMALDG.2D [UR4], [UR12], desc[UR14] ;  /* 0x00000e040c0075b4 */ /* 0x0003e20008009000 */
[----:B------:R1:W-:Y:S01]  /*21d0*/  SYNCS.ARRIVE.TRANS64 RZ, [R8+URZ+0x31810], R27 ;  /* 0x0318101b08ff79a7 */ /* 0x0003e200080000ff */
[----:B------:R-:W2:Y:S02]  /*21e0*/  SYNCS.PHASECHK.TRANS64.TRYWAIT P0, [R8+URZ+0x31838], R11 ;  /* 0x0318380b080075a7 */ /* 0x000ea400080011ff */
[----:B-12---:R-:W-:Y:S05]  /*21f0*/  @!P0 BRA `(.L_x_28) ;  /* 0x0000003000d88947 */ /* 0x006fea0003800000 */
.L_x_81:
        /* <DEDUP_REMOVED lines=8> */
[----:B------:R-:W-:Y:S02]  /*2280*/  R2UR UR8, R5 ;  /* 0x00000000050872ca */ /* 0x000fe400000e0000 */
[----:B------:R-:W-:Y:S02]  /*2290*/  R2UR UR12, R38 ;  /* 0x00000000260c72ca */ /* 0x000fe400000e0000 */
[----:B------:R-:W-:Y:S01]  /*22a0*/  R2UR UR13, R39 ;  /* 0x00000000270d72ca */ /* 0x000fe200000e0000 */
[----:B------:R-:W-:Y:S01]  /*22b0*/  UMOV UR5, UR9 ;  /* 0x0000000900057c82 */ /* 0x000fe20008000000 */
[----:B------:R-:W-:Y:S02]  /*22c0*/  R2UR UR7, R32 ;  /* 0x00000000200772ca */ /* 0x000fe400000e0000 */
[----:B------:R-:W-:Y:S05]  /*22d0*/  R2UR UR4, R3 ;  /* 0x00000000030472ca */ /* 0x000fea00000e0000 */
[----:B------:R2:W-:Y:S08]  /*22e0*/  UTMALDG.2D [UR8], [UR16], desc[UR14] ;  /* 0x00000e08100075b4 */ /* 0x0005f00008009000 */
[----:B------:R2:W-:Y:S01]  /*22f0*/  UTMALDG.2D [UR4], [UR12], desc[UR14] ;  /* 0x00000e040c0075b4 */ /* 0x0005e20008009000 */
[----:B------:R2:W-:Y:S01]  /*2300*/  SYNCS.ARRIVE.TRANS64 RZ, [R8+URZ+0x31818], R27 ;  /* 0x0318181b08ff79a7 */ /* 0x0005e200080000ff */
[----:B------:R-:W3:Y:S02]  /*2310*/  SYNCS.PHASECHK.TRANS64.TRYWAIT P0, [R8+URZ+0x31820], RZ ;  /* 0x031820ff080075a7 */ /* 0x000ee400080011ff */
[----:B--23--:R-:W-:Y:S05]  /*2320*/  @!P0 BRA `(.L_x_29) ;  /* 0x0000003000a88947 */ /* 0x00cfea0003800000 */
.L_x_82:
        /* <DEDUP_REMOVED lines=11> */
[----:B------:R-:W-:Y:S01]  /*23e0*/  R2UR UR27, R39 ;  /* 0x00000000271b72ca */ /* 0x000fe200000e0000 */
[----:B------:R-:W-:Y:S01]  /*23f0*/  UMOV UR5, UR9 ;  /* 0x0000000900057c82 */ /* 0x000fe20008000000 */
[----:B------:R-:W-:Y:S01]  /*2400*/  R2UR UR4, R14 ;  /* 0x000000000e0472ca */ /* 0x000fe200000e0000 */
[----:B------:R-:W-:Y:S01]  /*2410*/  UMOV UR17, UR9 ;  /* 0x0000000900117c82 */ /* 0x000fe20008000000 */
[----:B------:R-:W-:Y:S01]  /*2420*/  R2UR UR7, R32 ;  /* 0x00000000200772ca */ /* 0x000fe200000e0000 */
[----:B------:R-:W-:Y:S01]  /*2430*/  UMOV UR13, UR9 ;  /* 0x00000009000d7c82 */ /* 0x000fe20008000000 */
[----:B------:R-:W-:Y:S02]  /*2440*/  R2UR UR15, R21 ;  /* 0x00000000150f72ca */ /* 0x000fe400000e0000 */
[----:B------:R-:W-:Y:S01]  /*2450*/  R2UR UR22, R36 ;  /* 0x00000000241672ca */ /* 0x000fe200000e0000 */
[----:B------:R3:W-:Y:S01]  /*2460*/  UTMALDG.2D [UR8], [UR28], desc[UR24] ;  /* 0x000018081c0075b4 */ /* 0x0007e20008009000 */
[----:B------:R-:W-:Y:S01]  /*2470*/  R2UR UR23, R37 ;  /* 0x00000000251772ca */ /* 0x000fe200000e0000 */
[----:B------:R-:W-:Y:S01]  /*2480*/  UMOV UR18, UR11 ;  /* 0x0000000b00127c82 */ /* 0x000fe20008000000 */
[----:B------:R-:W-:Y:S02]  /*2490*/  R2UR UR16, R19 ;  /* 0x00000000131072ca */ /* 0x000fe400000e0000 */
[----:B------:R-:W-:Y:S02]  /*24a0*/  R2UR UR20, R34 ;  /* 0x00000000221472ca */ /* 0x000fe400000e0000 */
[----:B------:R-:W-:Y:S01]  /*24b0*/  R2UR UR21, R35 ;  /* 0x00000000231572ca */ /* 0x000fe200000e0000 */
[----:B------:R3:W-:Y:S01]  /*24c0*/  UTMALDG.2D [UR4], [UR26], desc[UR24] ;  /* 0x000018041a0075b4 */ /* 0x0007e20008009000 */
[----:B------:R-:W-:Y:S01]  /*24d0*/  R2UR UR12, R18 ;  /* 0x00000000120c72ca */ /* 0x000fe200000e0000 */
[----:B------:R-:W-:Y:S01]  /*24e0*/  ULEA UR15, UR15, 0x1, 0x2 ;  /* 0x000000010f0f7891 */ /* 0x000fe2000f8e10ff */
[----:B------:R-:W-:Y:S05]  /*24f0*/  R2UR UR14, R0 ;  /* 0x00000000000e72ca */ /* 0x000fea00000e0000 */
[----:B------:R3:W-:Y:S08]  /*2500*/  UTMALDG.2D [UR16], [UR22], desc[UR24] ;  /* 0x00001810160075b4 */ /* 0x0007f00008009000 */
[----:B------:R3:W-:Y:S01]  /*2510*/  UTMALDG.2D [UR12], [UR20], desc[UR24] ;  /* 0x0000180c140075b4 */ /* 0x0007e20008009000 */
[----:B------:R3:W-:Y:S01]  /*2520*/  SYNCS.ARRIVE.TRANS64 RZ, [R8+URZ+0x31800], R31 ;  /* 0x0318001f08ff79a7 */ /* 0x0007e200080000ff */
[----:B------:R-:W4:Y:S02]  /*2530*/  SYNCS.PHASECHK.TRANS64.TRYWAIT P0, [R8+URZ+0x31828], RZ ;  /* 0x031828ff080075a7 */ /* 0x000f2400080011ff */
[----:B---34-:R-:W-:Y:S05]  /*2540*/  @!P0 BRA `(.L_x_30) ;  /* 0x0000003000348947 */ /* 0x018fea0003800000 */
.L_x_83:
        /* <DEDUP_REMOVED lines=17> */
[----:B------:R-:W5:Y:S02]  /*2660*/  SYNCS.PHASECHK.TRANS64.TRYWAIT P0, [R8+URZ+0x31830], RZ ;  /* 0x031830ff080075a7 */ /* 0x000f6400080011ff */
[----:B----45:R-:W-:Y:S05]  /*2670*/  @!P0 BRA `(.L_x_31) ;  /* 0x0000002c00fc8947 */ /* 0x030fea0003800000 */
.L_x_84:
        /* <DEDUP_REMOVED lines=18> */
[----:B-1---5:R-:W-:Y:S05]  /*27a0*/  @!P0 BRA `(.L_x_32) ;  /* 0x0000002c00c48947 */ /* 0x022fea0003800000 */
.L_x_85:
        /* <DEDUP_REMOVED lines=17> */
[----:B------:R-:W5:Y:S02]  /*28c0*/  SYNCS.PHASECHK.TRANS64.TRYWAIT P0, [R8+URZ+0x31820], R11 ;  /* 0x0318200b080075a7 */ /* 0x000f6400080011ff */
[----:B-1---5:R-:W-:Y:S05]  /*28d0*/  @!P0 BRA `(.L_x_33) ;  /* 0x0000002c008c8947 */ /* 0x022fea0003800000 */
.L_x_86:
        /* <DEDUP_REMOVED lines=32> */
[----:B------:R-:W5:Y:S02]  /*2ae0*/  SYNCS.PHASECHK.TRANS64.TRYWAIT P0, [R8+URZ+0x31828], R11 ;  /* 0x0318280b080075a7 */ /* 0x000f6400080011ff */
[----:B-1---5:R-:W-:Y:S05]  /*2af0*/  @!P0 BRA `(.L_x_34) ;  /* 0x0000002c00208947 */ /* 0x022fea0003800000 */
.L_x_87:
        /* <DEDUP_REMOVED lines=19> */
.L_x_88:
        /* <DEDUP_REMOVED lines=19> */
.L_x_89:
        /* <DEDUP_REMOVED lines=19> */
.L_x_90:
        /* <DEDUP_REMOVED lines=32> */
[----:B------:R-:W5:Y:S02]  /*3090*/  SYNCS.PHASECHK.TRANS64.TRYWAIT P0, [R8+URZ+0x31828], RZ ;  /* 0x031828ff080075a7 */ /* 0x000f6400080011ff */
[----:B-1---5:R-:W-:Y:S05]  /*30a0*/  @!P0 BRA `(.L_x_38) ;  /* 0x00000028001c8947 */ /* 0x022fea0003800000 */
.L_x_91:
        /* <DEDUP_REMOVED lines=19> */
.L_x_92:
        /* <DEDUP_REMOVED lines=19> */
.L_x_93:
        /* <DEDUP_REMOVED lines=10> */
[----:B------:R-:W-:Y:S02]  /*33b0*/  R2UR UR12, R38 ;  /* 0x00000000260c72ca */ /* 0x000fe400000e0000 */
[----:B------:R-:W-:Y:S02]  /*33c0*/  R2UR UR13, R39 ;  /* 0x00000000270d72ca */ /* 0x000fe400000e0000 */
[----:B------:R-:W-:Y:S02]  /*33d0*/  R2UR UR4, R3 ;  /* 0x00000000030472ca */ /* 0x000fe400000e0000 */
[----:B------:R-:W-:Y:S01]  /*33e0*/  R2UR UR7, R32 ;  /* 0x00000000200772ca */ /* 0x000fe200000e0000 */
[----:B------:R-:W-:Y:S01]  /*33f0*/  UMOV UR5, UR9 ;  /* 0x0000000900057c82 */ /* 0x000fe20008000000 */
[----:B------:R-:W-:Y:S03]  /*3400*/  ISETP.NE.AND P0, PT, R10, 0x1, PT ;  /* 0x000000010a00780c */ /* 0x000fe60003f05270 */
[----:B------:R1:W-:Y:S08]  /*3410*/  UTMALDG.2D [UR8], [UR16], desc[UR14] ;  /* 0x00000e08100075b4 */ /* 0x0003f00008009000 */
[----:B------:R1:W-:Y:S01]  /*3420*/  UTMALDG.2D [UR4], [UR12], desc[UR14] ;  /* 0x00000e040c0075b4 */ /* 0x0003e20008009000 */
[----:B------:R1:W-:Y:S02]  /*3430*/  SYNCS.ARRIVE.TRANS64 RZ, [R8+URZ+0x31818], R27 ;  /* 0x0318181b08ff79a7 */ /* 0x0003e400080000ff */
[----:B-1----:R-:W-:Y:S05]  /*3440*/  @!P0 EXIT ;  /* 0x000000000000894d */ /* 0x002fea0003800000 */
[----:B------:R-:W-:Y:S02]  /*3450*/  IADD3 R12, PT, PT, R12, 0x87, RZ ;  /* 0x000000870c0c7810 */ /* 0x000fe40007ffe0ff */
[----:B------:R-:W-:Y:S01]  /*3460*/  IADD3 R13, PT, PT, R13, 0x87, RZ ;  /* 0x000000870d0d7810 */ /* 0x000fe20007ffe0ff */
[----:B------:R-:W-:Y:S06]  /*3470*/  BRA `(.L_x_41) ;  /* 0xffffffe400687947 */ /* 0x000fec000383ffff */
.L_x_13:
[----:B------:R-:W-:-:S04]  /*3480*/  LOP3.LUT R3, R21, 0xfffffffc, RZ, 0xc0, !PT ;  /* 0xfffffffc15037812 */ /* 0x000fc800078ec0ff */
[----:B------:R-:W-:-:S13]  /*3490*/  ISETP.NE.AND P0, PT, R3, 0x4, PT ;  /* 0x000000040300780c */ /* 0x000fda0003f05270 */
[----:B-1----:R-:W-:Y:S05]  /*34a0*/  @P0 EXIT ;  /* 0x000000000000094d */ /* 0x002fea0003800000 */
[----:B------:R-:W1:Y:S01]  /*34b0*/  S2R R3, SR_CgaCtaId ;  /* 0x0000000000037919 */ /* 0x000e620000008800 */
[----:B------:R-:W-:-:S04]  /*34c0*/  MOV R6, 0x400 ;  /* 0x0000040000067802 */ /* 0x000fc80000000f00 */
[----:B-1----:R-:W-:-:S05]  /*34d0*/  LEA R3, R3, R6, 0x18 ;  /* 0x0000000603037211 */ /* 0x002fca00078ec0ff */
[----:B------:R-:W1:Y:S02]  /*34e0*/  LDS R5, [R3+0x31880] ;  /* 0x0318800003057984 */ /* 0x000e640000000800 */
[----:B-1----:R-:W-:-:S13]  /*34f0*/  ISETP.NE.AND P0, PT, R5, RZ, PT ;  /* 0x000000ff0500720c */ /* 0x002fda0003f05270 */
[----:B------:R-:W-:Y:S05]  /*3500*/  @!P0 BRA `(.L_x_42) ;  /* 0x0000000000048947 */ /* 0x000fea0003800000 */
[----:B------:R-:W-:Y:S05]  /*3510*/  BPT.TRAP 0x1 ;  /* 0x000000040000795c */ /* 0x000fea0000300000 */
.L_x_42:
[----:B------:R-:W1:Y:S01]  /*3520*/  S2UR UR4, SR_CTAID.X ;  /* 0x00000000000479c3 */ /* 0x000e620000002500 */
[----:B------:R-:W-:Y:S02]  /*3530*/  IADD3 R21, PT, PT, R21, -0x4, RZ ;  /* 0xfffffffc15157810 */ /* 0x000fe40007ffe0ff */
[----:B-1----:R-:W-:-:S13]  /*3540*/  ISETP.LE.U32.AND P0, PT, R0, UR4, PT ;  /* 0x0000000400007c0c */ /* 0x002fda000bf03070 */
[----:B------:R-:W-:Y:S05]  /*3550*/  @P0 BRA `(.L_x_43) ;  /* 0x0000001800b80947 */ /* 0x000fea0003800000 */
[----:B------:R-:W-:Y:S01]  /*3560*/  IMAD.U32 R32, RZ, RZ, UR4 ;  /* 0x00000004ff207e24 */ /* 0x000fe2000f8e00ff */
[----:B------:R-:W-:Y:S01]  /*3570*/  MOV R22, 0xffffffff ;  /* 0xffffffff00167802 */ /* 0x000fe20000000f00 */
[----:B------:R-:W-:Y:S02]  /*3580*/  IMAD.SHL.U32 R4, R4, 0x4, RZ ;  /* 0x0000000404047824 */ /* 0x000fe400078e00ff */
[----:B------:R-:W-:Y:S01]  /*3590*/  IMAD.SHL.U32 R31, R21, 0x800, RZ ;  /* 0x00000800151f7824 */ /* 0x000fe200078e00ff */
[----:B------:R-:W-:Y:S01]  /*35a0*/  LOP3.LUT R23, RZ, R32, RZ, 0x33, !PT ;  /* 0x00000020ff177212 */ /* 0x000fe200078e33ff */
[C---:B------:R-:W-:Y:S01]  /*35b0*/  VIADD R28, R4.reuse, 0x1 ;  /* 0x00000001041c7836 */ /* 0x040fe20000000000 */
[----:B------:R-:W-:Y:S01]  /*35c0*/  SHF.R.U32.HI R30, RZ, 0x3, R4 ;  /* 0x00000003ff1e7819 */ /* 0x000fe20000011604 */
[----:B------:R-:W-:Y:S01]  /*35d0*/  IMAD.MOV.U32 R24, RZ, RZ, RZ ;  /* 0x000000ffff187224 */ /* 0x000fe200078e00ff */
[----:B------:R-:W-:Y:S01]  /*35e0*/  IADD3 R26, PT, PT, R4, 0x3, RZ ;  /* 0x00000003041a7810 */ /* 0x000fe20007ffe0ff */
[----:B------:R-:W-:Y:S01]  /*35f0*/  IMAD.IADD R23, R0, 0x1, R23 ;  /* 0x0000000100177824 */ /* 0x000fe200078e0217 */
[----:B------:R-:W-:Y:S01]  /*3600*/  LOP3.LUT R5, R30, 0x3, RZ, 0xc0, !PT ;  /* 0x000000031e057812 */ /* 0x000fe200078ec0ff */
[----:B------:R-:W-:Y:S01]  /*3610*/  VIADD R0, R4, 0x2 ;  /* 0x0000000204007836 */ /* 0x000fe20000000000 */
[----:B------:R-:W-:Y:S01]  /*3620*/  PRMT R25, R32, 0x7610, R25 ;  /* 0x0000761020197816 */ /* 0x000fe20000000019 */
[----:B------:R-:W-:Y:S01]  /*3630*/  IMAD.HI.U32 R23, R23, -0xd4629b7, RZ ;  /* 0xf2b9d64917177827 */ /* 0x000fe200078e00ff */
[----:B------:R-:W-:-:S02]  /*3640*/  LOP3.LUT R28, R5, 0x5, R28, 0x78, !PT ;  /* 0x00000005051c7812 */ /* 0x000fc400078e781c */
[C---:B------:R-:W-:Y:S02]  /*3650*/  LOP3.LUT R27, R5.reuse, 0x6, R0, 0x78, !PT ;  /* 0x00000006051b7812 */ /* 0x040fe400078e7800 */
[----:B------:R-:W-:Y:S02]  /*3660*/  SHF.R.U32.HI R23, RZ, 0x7, R23 ;  /* 0x00000007ff177819 */ /* 0x000fe40000011617 */
[C---:B------:R-:W-:Y:S02]  /*3670*/  LOP3.LUT R29, R5.reuse, 0x4, R4, 0xf8, !PT ;  /* 0x00000004051d7812 */ /* 0x040fe400078ef804 */
[----:B------:R-:W-:Y:S01]  /*3680*/  LOP3.LUT R26, R5, 0x7, R26, 0x78, !PT ;  /* 0x00000007051a7812 */ /* 0x000fe200078e781a */
[----:B------:R-:W-:-:S07]  /*3690*/  IMAD.MOV R23, RZ, RZ, -R23 ;  /* 0x000000ffff177224 */ /* 0x000fce00078e0a17 */
.L_x_66:
[----:B------:R-:W-:Y:S01]  /*36a0*/  VIADD R22, R22, 0x1 ;  /* 0x0000000116167836 */ /* 0x000fe20000000000 */
[----:B------:R-:W-:Y:S05]  /*36b0*/  YIELD ;  /* 0x0000000000007946 */ /* 0x000fea0003800000 */
[----:B--2---:R-:W-:Y:S01]  /*36c0*/  IMAD.SHL.U32 R20, R22, 0x8, RZ ;  /* 0x0000000816147824 */ /* 0x004fe200078e00ff */
[----:B------:R-:W-:Y:S01]  /*36d0*/  SHF.R.U32.HI R5, RZ, 0x1, R22 ;  /* 0x00000001ff057819 */ /* 0x000fe20000011616 */
[----:B------:R-:W-:Y:S01]  /*36e0*/  VIADD R23, R23, 0x1 ;  /* 0x0000000117177836 */ /* 0x000fe20000000000 */
[----:B------:R-:W-:Y:S02]  /*36f0*/  SHF.R.U32.HI R35, RZ, 0x5, R32 ;  /* 0x00000005ff237819 */ /* 0x000fe40000011620 */
[----:B------:R-:W-:-:S02]  /*3700*/  LOP3.LUT R20, R20, 0x8, RZ, 0xc0, !PT ;  /* 0x0000000814147812 */ /* 0x000fc400078ec0ff */
[----:B------:R-:W-:Y:S02]  /*3710*/  LOP3.LUT R5, R5, 0x1, RZ, 0xc0, !PT ;  /* 0x0000000105057812 */ /* 0x000fe400078ec0ff */
[----:B------:R-:W-:Y:S01]  /*3720*/  ISETP.NE.AND P1, PT, R21, RZ, PT ;  /* 0x000000ff1500720c */ /* 0x000fe20003f25270 */
[----:B------:R-:W-:Y:S01]  /*3730*/  IMAD.IADD R20, R3, 0x1, R20 ;  /* 0x0000000103147824 */ /* 0x000fe200078e0214 */
[----:B------:R-:W-:Y:S01]  /*3740*/  ISETP.NE.AND P0, PT, R23, 0x1, PT ;  /* 0x000000011700780c */ /* 0x000fe20003f05270 */
[----:B------:R-:W-:Y:S01]  /*3750*/  IMAD.U32 R5, R5, -0x80000000, RZ ;  /* 0x8000000005057824 */ /* 0x000fe200078e00ff */
[----:B------:R-:W-:-:S03]  /*3760*/  LOP3.LUT R35, R35, 0x7fffff0, RZ, 0xc0, !PT ;  /* 0x07fffff023237812 */ /* 0x000fc600078ec0ff */
[----:B------:R-:W1:Y:S02]  /*3770*/  SYNCS.PHASECHK.TRANS64.TRYWAIT P2, [R20+URZ+0x31860], R5 ;  /* 0x03186005140075a7 */ /* 0x000e6400080411ff */
[----:B-1----:R-:W-:Y:S06]  /*3780*/  @!P2 BRA `(.L_x_44) ;  /* 0x0000002000a0a947 */ /* 0x002fec0003800000 */
.L_x_95:
[----:B------:R-:W-:Y:S01]  /*3790*/  NOP ;  /* 0x0000000000007918 */ /* 0x000fe20000000000 */
[----:B------:R-:W-:Y:S02]  /*37a0*/  LOP3.LUT R34, R25, 0x1ff, RZ, 0xc0, !PT ;  /* 0x000001ff19227812 */ /* 0x000fe400078ec0ff */
[----:B------:R-:W-:Y:S02]  /*37b0*/  LOP3.LUT R6, R22, 0x1, RZ, 0xc0, !PT ;  /* 0x0000000116067812 */ /* 0x000fe400078ec0ff */
[----:B------:R-:W-:Y:S01]  /*37c0*/  VIADDMNMX.U32 R39, R2, -R35, 0x10, PT ;  /* 0x0000001002277446 */ /* 0x000fe20003800823 */
[----:B------:R-:W-:Y:S05]  /*37d0*/  @P1 BRA `(.L_x_45) ;  /* 0x0000000000041947 */ /* 0x000fea0003800000 */
[----:B------:R-:W-:-:S04]  /*37e0*/  DEPBAR.LE SB0, 0x1 ;  /* 0x000080400000791a */ /* 0x000fc80000000000 */
.L_x_45:
[----:B------:R-:W-:Y:S02]  /*37f0*/  MOV R4, 0x3810 ;  /* 0x0000381000047802 */ /* 0x000fe40000000f00 */
[----:B-1----:R-:W-:Y:S05]  /*3800*/  CALL.REL.NOINC `($__internal_3_$__cuda_sm20_div_u16) ;  /* 0x0000002000bc7944 */ /* 0x002fea0003c00000 */
[----:B------:R-:W-:Y:S05]  /*3810*/  WARPSYNC.ALL ;  /* 0x0000000000007948 */ /* 0x000fea0003800000 */
[----:B------:R-:W-:Y:S01]  /*3820*/  NOP ;  /* 0x0000000000007918 */ /* 0x000fe20000000000 */
[----:B------:R-:W-:Y:S02]  /*3830*/  ISETP.NE.AND P1, PT, R21, RZ, PT ;  /* 0x000000ff1500720c */ /* 0x000fe40003f25270 */
[----:B------:R-:W-:Y:S01]  /*3840*/  R2UR UR7, R6 ;  /* 0x00000000060772ca */ /* 0x000fe200000e0000 */
[----:B------:R-:W-:Y:S01]  /*3850*/  BAR.SYNC.DEFER_BLOCKING 0x8, 0x80 ;  /* 0x0202000000007b1d */ /* 0x000fe20000010000 */
[----:B------:R-:W-:Y:S01]  /*3860*/  IMAD R33, R24, 0x2000, R31 ;  /* 0x0000200018217824 */ /* 0x000fe200078e021f */
[----:B------:R-:W-:-:S02]  /*3870*/  PRMT R40, R0, 0x9910, RZ ;  /* 0x0000991000287816 */ /* 0x000fc400000000ff */
[----:B------:R-:W-:Y:S01]  /*3880*/  LOP3.LUT R0, R0, 0xffff, RZ, 0xc0, !PT ;  /* 0x0000ffff00007812 */ /* 0x000fe200078ec0ff */
[----:B------:R-:W-:-:S04]  /*3890*/  IMAD R33, R30, 0x80, R33 ;  /* 0x000000801e217824 */ /* 0x000fc800078e0221 */
[--C-:B------:R-:W-:Y:S02]  /*38a0*/  IMAD R36, R29, 0x10, R33.reuse ;  /* 0x000000101d247824 */ /* 0x100fe400078e0221 */
[----:B------:R-:W-:Y:S01]  /*38b0*/  IMAD R42, R28, 0x10, R33 ;  /* 0x000000101c2a7824 */ /* 0x000fe200078e0221 */
[----:B------:R-:W-:Y:S01]  /*38c0*/  UIMAD UR7, UR7, 0xe0, URZ ;  /* 0x000000e0070778a4 */ /* 0x000fe2000f8e02ff */
[----:B------:R-:W-:Y:S02]  /*38d0*/  IMAD R0, R0, 0xe0, RZ ;  /* 0x000000e000007824 */ /* 0x000fe400078e02ff */
[----:B------:R-:W-:-:S06]  /*38e0*/  IMAD.IADD R42, R3, 0x1, R42 ;  /* 0x00000001032a7824 */ /* 0x000fcc00078e022a */
[----:B------:R-:W1:Y:S01]  /*38f0*/  LDTM.x8 R12, tmem[UR7] ;  /* 0x00000007000c79ee */ /* 0x000e6200081c0000 */
[----:B------:R-:W-:Y:S01]  /*3900*/  NOP ;  /* 0x0000000000007918 */ /* 0x000fe20000000000 */
[----:B-1----:R-:W1:Y:S01]  /*3910*/  LDTM.x8 R4, tmem[UR7+0x8] ;  /* 0x00000807000479ee */ /* 0x002e6200081c0000 */
[----:B------:R-:W-:Y:S02]  /*3920*/  F2FP.BF16.F32.PACK_AB R12, R13, R12 ;  /* 0x0000000c0d0c723e */ /* 0x000fe400000010ff */
[----:B------:R-:W-:Y:S02]  /*3930*/  F2FP.BF16.F32.PACK_AB R13, R15, R14 ;  /* 0x0000000e0f0d723e */ /* 0x000fe400000010ff */
[----:B------:R-:W-:Y:S01]  /*3940*/  F2FP.BF16.F32.PACK_AB R14, R17, R16 ;  /* 0x00000010110e723e */ /* 0x000fe200000010ff */
[----:B------:R-:W-:Y:S01]  /*3950*/  IMAD.IADD R16, R3, 0x1, R36 ;  /* 0x0000000103107824 */ /* 0x000fe200078e0224 */
[----:B------:R-:W-:Y:S02]  /*3960*/  F2FP.BF16.F32.PACK_AB R15, R19, R18 ;  /* 0x00000012130f723e */ /* 0x000fe400000010ff */
[----:B-1----:R-:W-:-:S02]  /*3970*/  F2FP.BF16.F32.PACK_AB R36, R5, R4 ;  /* 0x000000040524723e */ /* 0x002fc400000010ff */
[----:B------:R-:W-:Y:S01]  /*3980*/  PRMT R5, R39, 0x9910, RZ ;  /* 0x0000991027057816 */ /* 0x000fe200000000ff */
[----:B------:R1:W-:Y:S01]  /*3990*/  STS.128 [R16], R12 ;  /* 0x0000000c10007388 */ /* 0x0003e20000000c00 */
[----:B------:R-:W-:Y:S01]  /*39a0*/  NOP ;  /* 0x0000000000007918 */ /* 0x000fe20000000000 */
[----:B------:R-:W-:Y:S02]  /*39b0*/  F2FP.BF16.F32.PACK_AB R37, R7, R6 ;  /* 0x000000060725723e */ /* 0x000fe400000010ff */
[----:B------:R-:W-:Y:S01]  /*39c0*/  F2FP.BF16.F32.PACK_AB R38, R9, R8 ;  /* 0x000000080926723e */ /* 0x000fe200000010ff */
[----:B------:R-:W-:Y:S01]  /*39d0*/  IMAD R40, R40, R5, RZ ;  /* 0x0000000528287224 */ /* 0x000fe200078e02ff */
[----:B------:R-:W-:-:S03]  /*39e0*/  F2FP.BF16.F32.PACK_AB R39, R11, R10 ;  /* 0x0000000a0b27723e */ /* 0x000fc600000010ff */
[----:B------:R-:W-:Y:S02]  /*39f0*/  IMAD.MOV R40, RZ, RZ, -R40 ;  /* 0x000000ffff287224 */ /* 0x000fe400078e0a28 */
[----:B------:R2:W-:Y:S03]  /*3a00*/  STS.128 [R42], R36 ;  /* 0x000000242a007388 */ /* 0x0005e60000000c00 */
[----:B------:R-:W-:-:S05]  /*3a10*/  PRMT R41, R40, 0x7710, RZ ;  /* 0x0000771028297816 */ /* 0x000fca00000000ff */
[----:B------:R-:W-:-:S05]  /*3a20*/  IMAD.IADD R34, R34, 0x1, R41 ;  /* 0x0000000122227824 */ /* 0x000fca00078e0229 */
[----:B------:R-:W-:-:S05]  /*3a30*/  LOP3.LUT R34, R34, 0xffff, RZ, 0xc0, !PT ;  /* 0x0000ffff22227812 */ /* 0x000fca00078ec0ff */
[----:B------:R-:W-:Y:S01]  /*3a40*/  IMAD.IADD R35, R35, 0x1, R34 ;  /* 0x0000000123237824 */ /* 0x000fe200078e0222 */
[----:B-1----:R-:W1:Y:S01]  /*3a50*/  LDTM.x8 R12, tmem[UR7+0x10] ;  /* 0x00001007000c79ee */ /* 0x002e6200081c0000 */
[----:B------:R-:W-:Y:S01]  /*3a60*/  NOP ;  /* 0x0000000000007918 */ /* 0x000fe20000000000 */
[----:B-1----:R-:W1:Y:S01]  /*3a70*/  LDTM.x8 R4, tmem[UR7+0x18] ;  /* 0x00001807000479ee */ /* 0x002e6200081c0000 */
[----:B------:R-:W-:Y:S02]  /*3a80*/  F2FP.BF16.F32.PACK_AB R12, R13, R12 ;  /* 0x0000000c0d0c723e */ /* 0x000fe400000010ff */
[----:B------:R-:W-:Y:S02]  /*3a90*/  F2FP.BF16.F32.PACK_AB R13, R15, R14 ;  /* 0x0000000e0f0d723e */ /* 0x000fe400000010ff */
[----:B------:R-:W-:Y:S01]  /*3aa0*/  F2FP.BF16.F32.PACK_AB R14, R17, R16 ;  /* 0x00000010110e723e */ /* 0x000fe200000010ff */
[--C-:B------:R-:W-:Y:S01]  /*3ab0*/  IMAD R16, R27, 0x10, R33.reuse ;  /* 0x000000101b107824 */ /* 0x100fe200078e0221 */
[----:B------:R-:W-:Y:S01]  /*3ac0*/  F2FP.BF16.F32.PACK_AB R15, R19, R18 ;  /* 0x00000012130f723e */ /* 0x000fe200000010ff */
[----:B------:R-:W-:Y:S01]  /*3ad0*/  IMAD R18, R26, 0x10, R33 ;  /* 0x000000101a127824 */ /* 0x000fe200078e0221 */
[----:B-1----:R-:W-:Y:S01]  /*3ae0*/  F2FP.BF16.F32.PACK_AB R4, R5, R4 ;  /* 0x000000040504723e */ /* 0x002fe200000010ff */
[----:B------:R-:W-:Y:S01]  /*3af0*/  IMAD.IADD R16, R3, 0x1, R16 ;  /* 0x0000000103107824 */ /* 0x000fe200078e0210 */
[----:B------:R-:W-:Y:S01]  /*3b00*/  F2FP.BF16.F32.PACK_AB R5, R7, R6 ;  /* 0x000000060705723e */ /* 0x000fe200000010ff */
[----:B------:R-:W-:Y:S01]  /*3b10*/  IMAD.IADD R18, R3, 0x1, R18 ;  /* 0x0000000103127824 */ /* 0x000fe200078e0212 */
[----:B------:R-:W-:Y:S01]  /*3b20*/  F2FP.BF16.F32.PACK_AB R6, R9, R8 ;  /* 0x000000080906723e */ /* 0x000fe200000010ff */
[----:B------:R-:W-:Y:S01]  /*3b30*/  IMAD.SHL.U32 R33, R35, 0x80, RZ ;  /* 0x0000008023217824 */ /* 0x000fe200078e00ff */
[----:B------:R-:W-:Y:S01]  /*3b40*/  F2FP.BF16.F32.PACK_AB R7, R11, R10 ;  /* 0x0000000a0b07723e */ /* 0x000fe200000010ff */
[----:B------:R2:W-:Y:S01]  /*3b50*/  STS.128 [R16], R12 ;  /* 0x0000000c10007388 */ /* 0x0005e20000000c00 */
[----:B------:R-:W-:-:S03]  /*3b60*/  NOP ;  /* 0x0000000000007918 */ /* 0x000fc60000000000 */
[----:B------:R2:W-:Y:S01]  /*3b70*/  STS.128 [R18], R4 ;  /* 0x0000000412007388 */ /* 0x0005e20000000c00 */
[----:B------:R1:W-:Y:S06]  /*3b80*/  MEMBAR.ALL.CTA ;  /* 0x0000000000007992 */ /* 0x0003ec0000008000 */
[----:B-1----:R-:W1:Y:S02]  /*3b90*/  FENCE.VIEW.ASYNC.S ;  /* 0x00000000000073c6 */ /* 0x002e640000000000 */
[----:B-1----:R-:W-:Y:S06]  /*3ba0*/  BAR.SYNC.DEFER_BLOCKING 0x8, 0x80 ;  /* 0x0202000000007b1d */ /* 0x002fec0000010000 */
[----:B------:R-:W-:Y:S05]  /*3bb0*/  @P1 BRA `(.L_x_46) ;  /* 0x0000000000381947 */ /* 0x000fea0003800000 */
[----:B------:R-:W-:Y:S01]  /*3bc0*/  ELECT P2, URZ, PT ;  /* 0x0000000000ff782f */ /* 0x000fe20003840000 */
[----:B------:R-:W-:-:S12]  /*3bd0*/  BSSY.RECONVERGENT B0, `(.L_x_46) ;  /* 0x000000c000007945 */ /* 0x000fd80003800200 */
[----:B------:R-:W-:Y:S05]  /*3be0*/  @!P2 BRA `(.L_x_47) ;  /* 0x000000000028a947 */ /* 0x000fea0003800000 */
[----:B------:R-:W1:Y:S01]  /*3bf0*/  LDCU.64 UR8, c[0x0][0x348] ;  /* 0x00006900ff0877ac */ /* 0x000e620008000a00 */
[----:B------:R-:W-:Y:S02]  /*3c00*/  R2UR UR10, R24 ;  /* 0x00000000180a72ca */ /* 0x000fe400000e0000 */
[----:B------:R-:W-:Y:S02]  /*3c10*/  R2UR UR4, R3 ;  /* 0x00000000030472ca */ /* 0x000fe400000e0000 */
[----:B------:R-:W-:Y:S02]  /*3c20*/  R2UR UR5, R0 ;  /* 0x00000000000572ca */ /* 0x000fe400000e0000 */
[----:B------:R-:W-:-:S09]  /*3c30*/  R2UR UR6, R33 ;  /* 0x00000000210672ca */ /* 0x000fd200000e0000 */
[----:B------:R-:W-:Y:S02]  /*3c40*/  ULEA UR4, UR10, UR4, 0xd ;  /* 0x000000040a047291 */ /* 0x000fe4000f8e68ff */
[----:B-1----:R-:W-:-:S04]  /*3c50*/  UIADD3 UR8, UP0, UPT, UR8, 0x240, URZ ;  /* 0x0000024008087890 */ /* 0x002fc8000ff1e0ff */
[----:B------:R-:W-:-:S09]  /*3c60*/  UIADD3.X UR9, UPT, UPT, URZ, UR9, URZ, UP0, !UPT ;  /* 0x00000009ff097290 */ /* 0x000fd200087fe4ff */
[----:B------:R1:W-:Y:S02]  /*3c70*/  UTMASTG.2D [UR4], [UR8] ;  /* 0x00000004080073b5 */ /* 0x0003e40008008000 */
[----:B-1----:R0:W-:Y:S02]  /*3c80*/  UTMACMDFLUSH ;  /* 0x00000000000079b7 */ /* 0x0021e40000000000 */
.L_x_47:
[----:B------:R-:W-:Y:S05]  /*3c90*/  BSYNC.RECONVERGENT B0 ;  /* 0x0000000000007941 */ /* 0x000fea0003800200 */
.L_x_46:
[----:B------:R-:W-:Y:S05]  /*3ca0*/  @P1 BRA `(.L_x_48) ;  /* 0x0000000000041947 */ /* 0x000fea0003800000 */
[----:B------:R-:W-:-:S04]  /*3cb0*/  DEPBAR.LE SB0, 0x1 ;  /* 0x000080400000791a */ /* 0x000fc80000000000 */
.L_x_48:
[----:B------:R-:W-:Y:S01]  /*3cc0*/  BAR.SYNC.DEFER_BLOCKING 0x8, 0x80 ;  /* 0x0202000000007b1d */ /* 0x000fe20000010000 */
[----:B------:R-:W-:-:S04]  /*3cd0*/  LOP3.LUT R48, R24, 0x1, RZ, 0xc0, !PT ;  /* 0x0000000118307812 */ /* 0x000fc800078ec0ff */
[----:B------:R-:W-:Y:S01]  /*3ce0*/  LOP3.LUT R24, R48, 0x1, RZ, 0x3c, !PT ;  /* 0x0000000130187812 */ /* 0x000fe200078e3cff */
[----:B--2---:R-:W1:Y:S04]  /*3cf0*/  LDTM.x8 R12, tmem[UR7+0x20] ;  /* 0x00002007000c79ee */ /* 0x004e6800081c0000 */
[C---:B------:R-:W-:Y:S02]  /*3d00*/  IMAD R35, R24.reuse, 0x2000, R31 ;  /* 0x0000200018237824 */ /* 0x040fe400078e021f */
[----:B------:R-:W-:Y:S02]  /*3d10*/  IMAD R50, R24, 0x2000, R3 ;  /* 0x0000200018327824 */ /* 0x000fe400078e0203 */
[----:B------:R-:W-:Y:S01]  /*3d20*/  IMAD R34, R30, 0x80, R35 ;  /* 0x000000801e227824 */ /* 0x000fe200078e0223 */
[----:B------:R-:W-:Y:S01]  /*3d30*/  NOP ;  /* 0x0000000000007918 */ /* 0x000fe20000000000 */
[----:B-1----:R-:W1:Y:S01]  /*3d40*/  LDTM.x8 R4, tmem[UR7+0x28] ;  /* 0x00002807000479ee */ /* 0x002e6200081c0000 */
[----:B------:R-:W-:Y:S01]  /*3d50*/  F2FP.BF16.F32.PACK_AB R44, R13, R12 ;  /* 0x0000000c0d2c723e */ /* 0x000fe200000010ff */
[----:B------:R-:W-:Y:S01]  /*3d60*/  IMAD R12, R29, 0x10, R34 ;  /* 0x000000101d0c7824 */ /* 0x000fe200078e0222 */
[----:B------:R-:W-:-:S02]  /*3d70*/  F2FP.BF16.F32.PACK_AB R45, R15, R14 ;  /* 0x0000000e0f2d723e */ /* 0x000fc400000010ff */
[----:B------:R-:W-:Y:S01]  /*3d80*/  F2FP.BF16.F32.PACK_AB R46, R17, R16 ;  /* 0x00000010112e723e */ /* 0x000fe200000010ff */
[----:B------:R-:W-:Y:S01]  /*3d90*/  IMAD.IADD R37, R3, 0x1, R12 ;  /* 0x0000000103257824 */ /* 0x000fe200078e020c */
[----:B------:R-:W-:-:S05]  /*3da0*/  F2FP.BF16.F32.PACK_AB R47, R19, R18 ;  /* 0x00000012132f723e */ /* 0x000fca00000010ff */
[----:B------:R2:W-:Y:S01]  /*3db0*/  STS.128 [R37], R44 ;  /* 0x0000002c25007388 */ /* 0x0005e20000000c00 */
[----:B------:R-:W-:Y:S01]  /*3dc0*/  NOP ;  /* 0x0000000000007918 */ /* 0x000fe20000000000 */
[----:B-1----:R-:W1:Y:S01]  /*3dd0*/  LDTM.x8 R12, tmem[UR7+0x30] ;  /* 0x00003007000c79ee */ /* 0x002e6200081c0000 */
[----:B------:R-:W-:Y:S01]  /*3de0*/  F2FP.BF16.F32.PACK_AB R40, R5, R4 ;  /* 0x000000040528723e */ /* 0x000fe200000010ff */
[----:B------:R-:W-:Y:S01]  /*3df0*/  IMAD R4, R28, 0x10, R34 ;  /* 0x000000101c047824 */ /* 0x000fe200078e0222 */
[----:B------:R-:W-:Y:S02]  /*3e00*/  F2FP.BF16.F32.PACK_AB R41, R7, R6 ;  /* 0x000000060729723e */ /* 0x000fe400000010ff */
[----:B------:R-:W-:Y:S01]  /*3e10*/  F2FP.BF16.F32.PACK_AB R42, R9, R8 ;  /* 0x00000008092a723e */ /* 0x000fe200000010ff */
[----:B------:R-:W-:Y:S01]  /*3e20*/  IMAD.IADD R35, R3, 0x1, R4 ;  /* 0x0000000103237824 */ /* 0x000fe200078e0204 */
[----:B------:R-:W-:-:S05]  /*3e30*/  F2FP.BF16.F32.PACK_AB R43, R11, R10 ;  /* 0x0000000a0b2b723e */ /* 0x000fca00000010ff */
[----:B------:R2:W-:Y:S01]  /*3e40*/  STS.128 [R35], R40 ;  /* 0x0000002823007388 */ /* 0x0005e20000000c00 */
[----:B------:R-:W-:Y:S01]  /*3e50*/  NOP ;  /* 0x0000000000007918 */ /* 0x000fe20000000000 */
[----:B-1----:R-:W1:Y:S01]  /*3e60*/  LDTM.x8 R4, tmem[UR7+0x38] ;  /* 0x00003807000479ee */ /* 0x002e6200081c0000 */
[----:B------:R-:W-:Y:S02]  /*3e70*/  F2FP.BF16.F32.PACK_AB R12, R13, R12 ;  /* 0x0000000c0d0c723e */ /* 0x000fe400000010ff */
[----:B------:R-:W-:Y:S02]  /*3e80*/  F2FP.BF16.F32.PACK_AB R13, R15, R14 ;  /* 0x0000000e0f0d723e */ /* 0x000fe400000010ff */
[----:B------:R-:W-:Y:S01]  /*3e90*/  F2FP.BF16.F32.PACK_AB R14, R17, R16 ;  /* 0x00000010110e723e */ /* 0x000fe200000010ff */
[--C-:B------:R-:W-:Y:S01]  /*3ea0*/  IMAD R16, R27, 0x10, R34.reuse ;  /* 0x000000101b107824 */ /* 0x100fe200078e0222 */
[----:B------:R-:W-:Y:S01]  /*3eb0*/  F2FP.BF16.F32.PACK_AB R15, R19, R18 ;  /* 0x00000012130f723e */ /* 0x000fe200000010ff */
[----:B------:R-:W-:-:S02]  /*3ec0*/  IMAD R34, R26, 0x10, R34 ;  /* 0x000000101a227824 */ /* 0x000fc400078e0222 */
[C---:B------:R-:W-:Y:S02]  /*3ed0*/  IMAD.IADD R39, R3.reuse, 0x1, R16 ;  /* 0x0000000103277824 */ /* 0x040fe400078e0210 */
[----:B------:R-:W-:-:S03]  /*3ee0*/  IMAD.IADD R51, R3, 0x1, R34 ;  /* 0x0000000103337824 */ /* 0x000fc600078e0222 */
[----:B------:R2:W-:Y:S01]  /*3ef0*/  STS.128 [R39], R12 ;  /* 0x0000000c27007388 */ /* 0x0005e20000000c00 */
[----:B------:R-:W-:Y:S01]  /*3f00*/  NOP ;  /* 0x0000000000007918 */ /* 0x000fe20000000000 */
[----:B-1----:R-:W-:Y:S02]  /*3f10*/  F2FP.BF16.F32.PACK_AB R4, R5, R4 ;  /* 0x000000040504723e */ /* 0x002fe400000010ff */
[----:B------:R-:W-:Y:S02]  /*3f20*/  F2FP.BF16.F32.PACK_AB R5, R7, R6 ;  /* 0x000000060705723e */ /* 0x000fe400000010ff */
[----:B------:R-:W-:Y:S02]  /*3f30*/  F2FP.BF16.F32.PACK_AB R6, R9, R8 ;  /* 0x000000080906723e */ /* 0x000fe400000010ff */
[----:B------:R-:W-:-:S05]  /*3f40*/  F2FP.BF16.F32.PACK_AB R7, R11, R10 ;  /* 0x0000000a0b07723e */ /* 0x000fca00000010ff */
        /* <DEDUP_REMOVED lines=11> */
[----:B------:R-:W-:-:S09]  /*4000*/  R2UR UR6, R33 ;  /* 0x00000000210672ca */ /* 0x000fd200000e0000 */
[----:B------:R-:W-:Y:S02]  /*4010*/  UIADD3 UR5, UPT, UPT, UR5, 0x20, URZ ;  /* 0x0000002005057890 */ /* 0x000fe4000fffe0ff */
[----:B-1----:R-:W-:-:S04]  /*4020*/  UIADD3 UR8, UP0, UPT, UR8, 0x240, URZ ;  /* 0x0000024008087890 */ /* 0x002fc8000ff1e0ff */
[----:B------:R-:W-:-:S09]  /*4030*/  UIADD3.X UR9, UPT, UPT, URZ, UR9, URZ, UP0, !UPT ;  /* 0x00000009ff097290 */ /* 0x000fd200087fe4ff */
[----:B------:R1:W-:Y:S02]  /*4040*/  UTMASTG.2D [UR4], [UR8] ;  /* 0x00000004080073b5 */ /* 0x0003e40008008000 */
[----:B-1----:R0:W-:Y:S02]  /*4050*/  UTMACMDFLUSH ;  /* 0x00000000000079b7 */ /* 0x0021e40000000000 */
.L_x_51:
[----:B------:R-:W-:Y:S05]  /*4060*/  BSYNC.RECONVERGENT B0 ;  /* 0x0000000000007941 */ /* 0x000fea0003800200 */
.L_x_50:
[----:B------:R-:W-:-:S04]  /*4070*/  DEPBAR.LE SB0, 0x1 ;  /* 0x000080400000791a */ /* 0x000fc80000000000 */
.L_x_49:
[----:B------:R-:W-:Y:S01]  /*4080*/  BAR.SYNC.DEFER_BLOCKING 0x8, 0x80 ;  /* 0x0202000000007b1d */ /* 0x000fe20000010000 */
[C---:B--2---:R-:W-:Y:S02]  /*4090*/  IMAD R41, R48.reuse, 0x2000, R31 ;  /* 0x0000200030297824 */ /* 0x044fe400078e021f */
[----:B------:R-:W-:Y:S02]  /*40a0*/  IMAD R48, R48, 0x2000, R3 ;  /* 0x0000200030307824 */ /* 0x000fe400078e0203 */
[----:B------:R-:W-:Y:S01]  /*40b0*/  IMAD R38, R30, 0x80, R41 ;  /* 0x000000801e267824 */ /* 0x000fe200078e0229 */
[----:B------:R-:W1:Y:S03]  /*40c0*/  LDTM.x8 R12, tmem[UR7+0x40] ;  /* 0x00004007000c79ee */ /* 0x000e6600081c0000 */
[--C-:B------:R-:W-:Y:S02]  /*40d0*/  IMAD R36, R29, 0x10, R38.reuse ;  /* 0x000000101d247824 */ /* 0x100fe400078e0226 */
[----:B------:R-:W-:-:S02]  /*40e0*/  IMAD R34, R28, 0x10, R38 ;  /* 0x000000101c227824 */ /* 0x000fc400078e0226 */
[C---:B------:R-:W-:Y:S02]  /*40f0*/  IMAD.IADD R36, R3.reuse, 0x1, R36 ;  /* 0x0000000103247824 */ /* 0x040fe400078e0224 */
[----:B------:R-:W-:Y:S01]  /*4100*/  IMAD.IADD R34, R3, 0x1, R34 ;  /* 0x0000000103227824 */ /* 0x000fe200078e0222 */
[----:B------:R-:W-:Y:S01]  /*4110*/  NOP ;  /* 0x0000000000007918 */ /* 0x000fe20000000000 */
[----:B-1----:R-:W1:Y:S01]  /*4120*/  LDTM.x8 R4, tmem[UR7+0x48] ;  /* 0x00004807000479ee */ /* 0x002e6200081c0000 */
[----:B------:R-:W-:Y:S02]  /*4130*/  F2FP.BF16.F32.PACK_AB R44, R13, R12 ;  /* 0x0000000c0d2c723e */ /* 0x000fe400000010ff */
[----:B------:R-:W-:Y:S02]  /*4140*/  F2FP.BF16.F32.PACK_AB R45, R15, R14 ;  /* 0x0000000e0f2d723e */ /* 0x000fe400000010ff */
[----:B------:R-:W-:Y:S02]  /*4150*/  F2FP.BF16.F32.PACK_AB R46, R17, R16 ;  /* 0x00000010112e723e */ /* 0x000fe400000010ff */
[----:B------:R-:W-:-:S05]  /*4160*/  F2FP.BF16.F32.PACK_AB R47, R19, R18 ;  /* 0x00000012132f723e */ /* 0x000fca00000010ff */
[----:B------:R2:W-:Y:S01]  /*4170*/  STS.128 [R36], R44 ;  /* 0x0000002c24007388 */ /* 0x0005e20000000c00 */
        /* <DEDUP_REMOVED lines=40> */
.L_x_54:
[----:B------:R-:W-:Y:S05]  /*4400*/  BSYNC.RECONVERGENT B0 ;  /* 0x0000000000007941 */ /* 0x000fea0003800200 */
.L_x_53:
[----:B------:R-:W-:-:S04]  /*4410*/  DEPBAR.LE SB0, 0x1 ;  /* 0x000080400000791a */ /* 0x000fc80000000000 */
.L_x_52:
[----:B------:R-:W-:Y:S06]  /*4420*/  BAR.SYNC.DEFER_BLOCKING 0x8, 0x80 ;  /* 0x0202000000007b1d */ /* 0x000fec0000010000 */
[----:B--2---:R-:W1:Y:S01]  /*4430*/  LDTM.x8 R12, tmem[UR7+0x60] ;  /* 0x00006007000c79ee */ /* 0x004e6200081c0000 */
[----:B------:R-:W-:Y:S01]  /*4440*/  NOP ;  /* 0x0000000000007918 */ /* 0x000fe20000000000 */
[----:B-1----:R-:W1:Y:S01]  /*4450*/  LDTM.x8 R4, tmem[UR7+0x68] ;  /* 0x00006807000479ee */ /* 0x002e6200081c0000 */
[----:B------:R-:W-:Y:S02]  /*4460*/  F2FP.BF16.F32.PACK_AB R44, R13, R12 ;  /* 0x0000000c0d2c723e */ /* 0x000fe400000010ff */
[----:B------:R-:W-:-:S02]  /*4470*/  F2FP.BF16.F32.PACK_AB R45, R15, R14 ;  /* 0x0000000e0f2d723e */ /* 0x000fc400000010ff */
        /* <DEDUP_REMOVED lines=39> */
.L_x_57:
[----:B------:R-:W-:Y:S05]  /*46f0*/  BSYNC.RECONVERGENT B0 ;  /* 0x0000000000007941 */ /* 0x000fea0003800200 */
.L_x_56:
[----:B------:R-:W-:-:S04]  /*4700*/  DEPBAR.LE SB0, 0x1 ;  /* 0x000080400000791a */ /* 0x000fc80000000000 */
.L_x_55:
        /* <DEDUP_REMOVED lines=45> */
.L_x_60:
[----:B------:R-:W-:Y:S05]  /*49e0*/  BSYNC.RECONVERGENT B0 ;  /* 0x0000000000007941 */ /* 0x000fea0003800200 */
.L_x_59:
[----:B------:R-:W-:-:S04]  /*49f0*/  DEPBAR.LE SB0, 0x1 ;  /* 0x000080400000791a */ /* 0x000fc80000000000 */
.L_x_58:
        /* <DEDUP_REMOVED lines=45> */
.L_x_63:
[----:B------:R-:W-:Y:S05]  /*4cd0*/  BSYNC.RECONVERGENT B0 ;  /* 0x0000000000007941 */ /* 0x000fea0003800200 */
.L_x_62:
[----:B------:R-:W-:-:S04]  /*4ce0*/  DEPBAR.LE SB0, 0x1 ;  /* 0x000080400000791a */ /* 0x000fc80000000000 */
.L_x_61:
[----:B------:R-:W-:Y:S01]  /*4cf0*/  BAR.SYNC.DEFER_BLOCKING 0x8, 0x80 ;  /* 0x0202000000007b1d */ /* 0x000fe20000010000 */
[----:B------:R-:W-:-:S05]  /*4d00*/  VIADD R20, R20, 0x31870 ;  /* 0x0003187014147836 */ /* 0x000fca0000000000 */
[----:B------:R-:W-:Y:S01]  /*4d10*/  PRMT R20, RZ, 0x654, R20 ;  /* 0x00000654ff147816 */ /* 0x000fe20000000014 */
[----:B--2---:R-:W1:Y:S01]  /*4d20*/  LDTM.x8 R12, tmem[UR7+0xc0] ;  /* 0x0000c007000c79ee */ /* 0x004e6200081c0000 */
        /* <DEDUP_REMOVED lines=27> */
[----:B------:R-:W-:Y:S01]  /*4ee0*/  NOP ;  /* 0x0000000000007918 */ /* 0x000fe20000000000 */
[----:B------:R2:W-:Y:S01]  /*4ef0*/  SYNCS.ARRIVE.TRANS64.RED.A1T0 RZ, [R20+URZ], RZ ;  /* 0x000000ff14ff79a7 */ /* 0x0005e200081004ff */
        /* <DEDUP_REMOVED lines=16> */
.L_x_65:
[----:B------:R-:W-:Y:S05]  /*5000*/  BSYNC.RECONVERGENT B0 ;  /* 0x0000000000007941 */ /* 0x000fea0003800200 */
.L_x_64:
[----:B------:R-:W-:Y:S02]  /*5010*/  IADD3 R25, PT, PT, R25, 0x87, RZ ;  /* 0x0000008719197810 */ /* 0x000fe40007ffe0ff */
[----:B------:R-:W-:Y:S01]  /*5020*/  IADD3 R32, PT, PT, R32, 0x87, RZ ;  /* 0x0000008720207810 */ /* 0x000fe20007ffe0ff */
[----:B------:R-:W-:Y:S06]  /*5030*/  @P0 BRA `(.L_x_66) ;  /* 0xffffffe400980947 */ /* 0x000fec000383ffff */
.L_x_43:
[----:B------:R-:W-:-:S13]  /*5040*/  ISETP.NE.AND P0, PT, R21, 0x3, PT ;  /* 0x000000031500780c */ /* 0x000fda0003f05270 */
[----:B------:R-:W-:Y:S05]  /*5050*/  @P0 EXIT ;  /* 0x000000000000094d */ /* 0x000fea0003800000 */
[----:B------:R-:W-:Y:S05]  /*5060*/  WARPSYNC.ALL ;  /* 0x0000000000007948 */ /* 0x000fea0003800000 */
[----:B------:R-:W-:Y:S01]  /*5070*/  NOP ;  /* 0x0000000000007918 */ /* 0x000fe20000000000 */
[----:B------:R-:W1:Y:S01]  /*5080*/  S2UR UR5, SR_CgaCtaId ;  /* 0x00000000000579c3 */ /* 0x000e620000008800 */
[----:B------:R-:W-:Y:S02]  /*5090*/  UMOV UR4, 0x50 ;  /* 0x0000005000047882 */ /* 0x000fe40000000000 */
[----:B-1----:R-:W-:-:S09]  /*50a0*/  ULEA UR5, UR5, UR4, 0x18 ;  /* 0x0000000405057291 */ /* 0x002fd2000f8ec0ff */
[----:B------:R-:W1:Y:S02]  /*50b0*/  LDS R2, [UR5] ;  /* 0x00000005ff027984 */ /* 0x000e640008000800 */
[----:B-1----:R-:W-:-:S04]  /*50c0*/  LOP3.LUT R0, R2, 0xffff, RZ, 0xc0, !PT ;  /* 0x0000ffff02007812 */ /* 0x002fc800078ec0ff */
[----:B------:R-:W-:-:S13]  /*50d0*/  ISETP.NE.AND P0, PT, R0, 0xffff, PT ;  /* 0x0000ffff0000780c */ /* 0x000fda0003f05270 */
[----:B------:R-:W-:Y:S05]  /*50e0*/  @P0 BRA `(.L_x_67) ;  /* 0x0000000000480947 */ /* 0x000fea0003800000 */
[----:B------:R-:W-:-:S04]  /*50f0*/  SHF.R.U32.HI R0, RZ, 0x10, R2 ;  /* 0x00000010ff007819 */ /* 0x000fc80000011602 */
[----:B------:R-:W-:-:S04]  /*5100*/  LOP3.LUT R0, R0, 0x1, RZ, 0xc0, !PT ;  /* 0x0000000100007812 */ /* 0x000fc800078ec0ff */
[----:B------:R-:W-:-:S13]  /*5110*/  ISETP.NE.AND P0, PT, R0, 0x1, PT ;  /* 0x000000010000780c */ /* 0x000fda0003f05270 */
[----:B------:R-:W-:Y:S05]  /*5120*/  @P0 BRA `(.L_x_68) ;  /* 0x00000000002c0947 */ /* 0x000fea0003800000 */
[----:B------:R-:W1:Y:S01]  /*5130*/  S2R R0, SR_LANEID ;  /* 0x0000000000007919 */ /* 0x000e620000000000 */
[----:B------:R-:W-:Y:S01]  /*5140*/  IMAD.MOV.U32 R2, RZ, RZ, -0x20000 ;  /* 0xfffe0000ff027424 */ /* 0x000fe200078e00ff */
[----:B------:R-:W-:Y:S02]  /*5150*/  VOTEU.ANY UR6, UPT, PT ;  /* 0x0000000000067886 */ /* 0x000fe400038e0100 */
[----:B------:R-:W-:Y:S01]  /*5160*/  UFLO.U32 UR6, UR6 ;  /* 0x00000006000672bd */ /* 0x000fe200080e0000 */
[----:B------:R-:W3:Y:S05]  /*5170*/  REDUX UR4, R2 ;  /* 0x00000000020473c4 */ /* 0x000eea0000000000 */
[----:B-1----:R-:W-:-:S02]  /*5180*/  ISETP.EQ.U32.AND P0, PT, R0, UR6, PT ;  /* 0x0000000600007c0c */ /* 0x002fc4000bf02070 */
[----:B---3--:R-:W-:Y:S01]  /*5190*/  MOV R0, UR4 ;  /* 0x0000000400007c02 */ /* 0x008fe20008000f00 */
[----:B------:R-:W-:-:S05]  /*51a0*/  UMOV UR4, 0xfffe0000 ;  /* 0xfffe000000047882 */ /* 0x000fca0000000000 */
[----:B------:R1:W-:Y:S05]  /*51b0*/  UTCATOMSWS.AND URZ, UR4 ;  /* 0x0000000400ff79e3 */ /* 0x0003ea0008000000 */
[----:B------:R1:W-:Y:S01]  /*51c0*/  @P0 ATOMS.AND RZ, [UR5], R0 ;  /* 0x00000000ffff098c */ /* 0x0003e2000a800005 */
[----:B------:R-:W-:Y:S05]  /*51d0*/  BRA `(.L_x_69) ;  /* 0x0000000000147947 */ /* 0x000fea0003800000 */
.L_x_68:
[----:B------:R-:W-:Y:S02]  /*51e0*/  MOV R2, 0x5200 ;  /* 0x0000520000027802 */ /* 0x000fe40000000f00 */
[----:B--2---:R-:W-:Y:S05]  /*51f0*/  CALL.REL.NOINC `($__internal_0_$__cuda_sm10x_tcgen05_guardrail_trap_col_being_dealloced_not_returned_by_alloc) ;  /* 0x00000008001c7944 */ /* 0x004fea0003c00000 */
[----:B------:R-:W-:Y:S05]  /*5200*/  BRA `(.L_x_69) ;  /* 0x0000000000087947 */ /* 0x000fea0003800000 */
.L_x_67:
[----:B------:R-:W-:Y:S02]  /*5210*/  MOV R2, 0x5230 ;  /* 0x0000523000027802 */ /* 0x000fe40000000f00 */
[----:B--2---:R-:W-:Y:S05]  /*5220*/  CALL.REL.NOINC `($__internal_2_$__cuda_sm10x_tcgen05_guardrail_trap_unallocated_columns_being_dealloced) ;  /* 0x0000000800287944 */ /* 0x004fea0003c00000 */
.L_x_69:
[----:B------:R-:W-:Y:S01]  /*5230*/  NOP ;  /* 0x0000000000007918 */ /* 0x000fe20000000000 */
[----:B-1----:R-:W-:Y:S05]  /*5240*/  EXIT ;  /* 0x000000000000794d */ /* 0x002fea0003800000 */
.L_x_14:
[----:B------:R-:W-:-:S07]  /*5250*/  MOV R4, R5 ;  /* 0x0000000500047202 */ /* 0x000fce0000000f00 */
.L_x_70:
[----:B-1----:R1:W2:Y:S02]  /*5260*/  SYNCS.PHASECHK.TRANS64.TRYWAIT P0, [R2+URZ+0x31800], R5 ;  /* 0x03180005020075a7 */ /* 0x0022a400080011ff */
[----:B--2---:R-:W-:Y:S05]  /*5270*/  @!P0 NANOSLEEP.SYNCS 0x989680 ;  /* 0x009896800000895d */ /* 0x004fea0003900000 */
[----:B------:R-:W2:Y:S02]  /*5280*/  @!P0 SYNCS.PHASECHK.TRANS64 P0, [R2+URZ+0x31800], R5 ;  /* 0x03180005020085a7 */ /* 0x000ea400080010ff */
[----:B--2---:R-:W-:Y:S05]  /*5290*/  @!P0 BRA `(.L_x_70) ;  /* 0xfffffffc00f08947 */ /* 0x004fea000383ffff */
[----:B------:R-:W-:Y:S05]  /*52a0*/  BRA `(.L_x_71) ;  /* 0xffffffb400e47947 */ /* 0x000fea000383ffff */
.L_x_18:
[----:B------:R-:W-:Y:S02]  /*52b0*/  MOV R10, UR10 ;  /* 0x0000000a000a7c02 */ /* 0x000fe40008000f00 */
[----:B------:R-:W-:Y:S02]  /*52c0*/  MOV R11, UR10 ;  /* 0x0000000a000b7c02 */ /* 0x000fe40008000f00 */
[----:B------:R-:W-:-:S07]  /*52d0*/  MOV R0, UR9 ;  /* 0x0000000900007c02 */ /* 0x000fce0008000f00 */
.L_x_72:
[----:B-1----:R1:W2:Y:S02]  /*52e0*/  SYNCS.PHASECHK.TRANS64.TRYWAIT P0, [R0+URZ+0x31870], R11 ;  /* 0x0318700b000075a7 */ /* 0x0022a400080011ff */
[----:B--2---:R-:W-:Y:S05]  /*52f0*/  @!P0 NANOSLEEP.SYNCS 0x989680 ;  /* 0x009896800000895d */ /* 0x004fea0003900000 */
[----:B------:R-:W2:Y:S02]  /*5300*/  @!P0 SYNCS.PHASECHK.TRANS64 P0, [R0+URZ+0x31870], R11 ;  /* 0x0318700b000085a7 */ /* 0x000ea400080010ff */
[----:B--2---:R-:W-:Y:S05]  /*5310*/  @!P0 BRA `(.L_x_72) ;  /* 0xfffffffc00f08947 */ /* 0x004fea000383ffff */
[----:B------:R-:W-:Y:S05]  /*5320*/  BRA `(.L_x_73) ;  /* 0xffffffbc00747947 */ /* 0x000fea000383ffff */
.L_x_19:
[----:B------:R-:W-:Y:S02]  /*5330*/  MOV R2, UR13 ;  /* 0x0000000d00027c02 */ /* 0x000fe40008000f00 */
[----:B------:R-:W-:Y:S07]  /*5340*/  MOV R10, R11 ;  /* 0x0000000b000a7202 */ /* 0x000fee0000000f00 */
.L_x_74:
[----:B-1----:R1:W2:Y:S02]  /*5350*/  SYNCS.PHASECHK.TRANS64.TRYWAIT P0, [R2+URZ+0x31840], R11 ;  /* 0x0318400b020075a7 */ /* 0x0022a400080011ff */
[----:B--2---:R-:W-:Y:S05]  /*5360*/  @!P0 NANOSLEEP.SYNCS 0x989680 ;  /* 0x009896800000895d */ /* 0x004fea0003900000 */
[----:B------:R-:W2:Y:S02]  /*5370*/  @!P0 SYNCS.PHASECHK.TRANS64 P0, [R2+URZ+0x31840], R11 ;  /* 0x0318400b020085a7 */ /* 0x000ea400080010ff */
[----:B--2---:R-:W-:Y:S05]  /*5380*/  @!P0 BRA `(.L_x_74) ;  /* 0xfffffffc00f08947 */ /* 0x004fea000383ffff */
[----:B------:R-:W-:Y:S05]  /*5390*/  BRA `(.L_x_75) ;  /* 0xffffffbc00807947 */ /* 0x000fea000383ffff */
.L_x_21:
[----:B------:R-:W-:Y:S02]  /*53a0*/  MOV R0, UR9 ;  /* 0x0000000900007c02 */ /* 0x000fe40008000f00 */
[----:B------:R-:W-:Y:S07]  /*53b0*/  MOV R12, R13 ;  /* 0x0000000d000c7202 */ /* 0x000fee0000000f00 */
.L_x_76:
[----:B-1----:R1:W2:Y:S02]  /*53c0*/  SYNCS.PHASECHK.TRANS64.TRYWAIT P0, [R0+URZ+0x31840], R13 ;  /* 0x0318400d000075a7 */ /* 0x0022a400080011ff */
[----:B--2---:R-:W-:Y:S05]  /*53d0*/  @!P0 NANOSLEEP.SYNCS 0x989680 ;  /* 0x009896800000895d */ /* 0x004fea0003900000 */
[----:B------:R-:W2:Y:S02]  /*53e0*/  @!P0 SYNCS.PHASECHK.TRANS64 P0, [R0+URZ+0x31840], R13 ;  /* 0x0318400d000085a7 */ /* 0x000ea400080010ff */
[----:B--2---:R-:W-:Y:S05]  /*53f0*/  @!P0 BRA `(.L_x_76) ;  /* 0xfffffffc00f08947 */ /* 0x004fea000383ffff */
[----:B------:R-:W-:Y:S05]  /*5400*/  BRA `(.L_x_77) ;  /* 0xffffffc000587947 */ /* 0x000fea000383ffff */
.L_x_25:
[----:B------:R-:W-:Y:S01]  /*5410*/  HFMA2 R4, -RZ, RZ, -0.0 , 0 ;  /* 0x80000000ff047431 */ /* 0x000fe200000001ff */
[----:B-1----:R-:W-:Y:S04]  /*5420*/  MOV R5, 0x80000000 ;  /* 0x8000000000057802 */ /* 0x002fe80000000f00 */
[----:B------:R1:W2:Y:S03]  /*5430*/  SYNCS.PHASECHK.TRANS64.TRYWAIT P0, [R8+URZ+0x31820], R5 ;  /* 0x03182005080075a7 */ /* 0x0002a600080011ff */
[----:B--2---:R-:W-:Y:S05]  /*5440*/  @!P0 NANOSLEEP.SYNCS 0x989680 ;  /* 0x009896800000895d */ /* 0x004fea0003900000 */
[----:B------:R-:W2:Y:S02]  /*5450*/  @!P0 SYNCS.PHASECHK.TRANS64 P0, [R8+URZ+0x31820], R5 ;  /* 0x03182005080085a7 */ /* 0x000ea400080010ff */
[----:B--2---:R-:W-:Y:S05]  /*5460*/  @!P0 BRA `(.L_x_25) ;  /* 0xfffffffc00e88947 */ /* 0x004fea000383ffff */
[----:B------:R-:W-:Y:S05]  /*5470*/  BRA `(.L_x_78) ;  /* 0xffffffc400b07947 */ /* 0x000fea000383ffff */
.L_x_26:
[----:B------:R-:W-:Y:S01]  /*5480*/  HFMA2 R4, -RZ, RZ, -0.0 , 0 ;  /* 0x80000000ff047431 */ /* 0x000fe200000001ff */
[----:B-1----:R-:W-:Y:S04]  /*5490*/  MOV R5, 0x80000000 ;  /* 0x8000000000057802 */ /* 0x002fe80000000f00 */
[----:B------:R1:W2:Y:S03]  /*54a0*/  SYNCS.PHASECHK.TRANS64.TRYWAIT P0, [R8+URZ+0x31828], R5 ;  /* 0x03182805080075a7 */ /* 0x0002a600080011ff */
[----:B--2---:R-:W-:Y:S05]  /*54b0*/  @!P0 NANOSLEEP.SYNCS 0x989680 ;  /* 0x009896800000895d */ /* 0x004fea0003900000 */
[----:B------:R-:W2:Y:S02]  /*54c0*/  @!P0 SYNCS.PHASECHK.TRANS64 P0, [R8+URZ+0x31828], R5 ;  /* 0x03182805080085a7 */ /* 0x000ea400080010ff */
[----:B--2---:R-:W-:Y:S05]  /*54d0*/  @!P0 BRA `(.L_x_26) ;  /* 0xfffffffc00e88947 */ /* 0x004fea000383ffff */
[----:B------:R-:W-:Y:S05]  /*54e0*/  BRA `(.L_x_79) ;  /* 0xffffffc800907947 */ /* 0x000fea000383ffff */
.L_x_27:
[----:B------:R-:W-:Y:S01]  /*54f0*/  HFMA2 R4, -RZ, RZ, -0.0 , 0 ;  /* 0x80000000ff047431 */ /* 0x000fe200000001ff */
[----:B-1----:R-:W-:Y:S04]  /*5500*/  MOV R5, 0x80000000 ;  /* 0x8000000000057802 */ /* 0x002fe80000000f00 */
[----:B------:R1:W2:Y:S03]  /*5510*/  SYNCS.PHASECHK.TRANS64.TRYWAIT P0, [R8+URZ+0x31830], R5 ;  /* 0x03183005080075a7 */ /* 0x0002a600080011ff */
[----:B--2---:R-:W-:Y:S05]  /*5520*/  @!P0 NANOSLEEP.SYNCS 0x989680 ;  /* 0x009896800000895d */ /* 0x004fea0003900000 */
[----:B------:R-:W2:Y:S02]  /*5530*/  @!P0 SYNCS.PHASECHK.TRANS64 P0, [R8+URZ+0x31830], R5 ;  /* 0x03183005080085a7 */ /* 0x000ea400080010ff */
[----:B--2---:R-:W-:Y:S05]  /*5540*/  @!P0 BRA `(.L_x_27) ;  /* 0xfffffffc00e88947 */ /* 0x004fea000383ffff */
[----:B------:R-:W-:Y:S05]  /*5550*/  BRA `(.L_x_80) ;  /* 0xffffffc800d07947 */ /* 0x000fea000383ffff */
.L_x_28:
[----:B------:R-:W-:Y:S01]  /*5560*/  HFMA2 R42, -RZ, RZ, -0.0 , 0 ;  /* 0x80000000ff2a7431 */ /* 0x000fe200000001ff */
[----:B-1----:R-:W-:Y:S04]  /*5570*/  MOV R43, 0x80000000 ;  /* 0x80000000002b7802 */ /* 0x002fe80000000f00 */
[----:B------:R1:W2:Y:S03]  /*5580*/  SYNCS.PHASECHK.TRANS64.TRYWAIT P0, [R8+URZ+0x31838], R43 ;  /* 0x0318382b080075a7 */ /* 0x0002a600080011ff */
[----:B--2---:R-:W-:Y:S05]  /*5590*/  @!P0 NANOSLEEP.SYNCS 0x989680 ;  /* 0x009896800000895d */ /* 0x004fea0003900000 */
[----:B------:R-:W2:Y:S02]  /*55a0*/  @!P0 SYNCS.PHASECHK.TRANS64 P0, [R8+URZ+0x31838], R43 ;  /* 0x0318382b080085a7 */ /* 0x000ea400080010ff */
[----:B--2---:R-:W-:Y:S05]  /*55b0*/  @!P0 BRA `(.L_x_28) ;  /* 0xfffffffc00e88947 */ /* 0x004fea000383ffff */
[----:B------:R-:W-:Y:S05]  /*55c0*/  BRA `(.L_x_81) ;  /* 0xffffffcc000c7947 */ /* 0x000fea000383ffff */
.L_x_29:
[----:B--2---:R2:W3:Y:S02]  /*55d0*/  SYNCS.PHASECHK.TRANS64.TRYWAIT P0, [R8+URZ+0x31820], RZ ;  /* 0x031820ff080075a7 */ /* 0x0044e400080011ff */
[----:B---3--:R-:W-:Y:S05]  /*55e0*/  @!P0 NANOSLEEP.SYNCS 0x989680 ;  /* 0x009896800000895d */ /* 0x008fea0003900000 */
[----:B------:R-:W3:Y:S02]  /*55f0*/  @!P0 SYNCS.PHASECHK.TRANS64 P0, [R8+URZ+0x31820], RZ ;  /* 0x031820ff080085a7 */ /* 0x000ee400080010ff */
[----:B---3--:R-:W-:Y:S05]  /*5600*/  @!P0 BRA `(.L_x_29) ;  /* 0xfffffffc00f08947 */ /* 0x008fea000383ffff */
[----:B------:R-:W-:Y:S05]  /*5610*/  BRA `(.L_x_82) ;  /* 0xffffffcc00447947 */ /* 0x000fea000383ffff */
.L_x_30:
[----:B---3--:R3:W4:Y:S02]  /*5620*/  SYNCS.PHASECHK.TRANS64.TRYWAIT P0, [R8+URZ+0x31828], RZ ;  /* 0x031828ff080075a7 */ /* 0x00872400080011ff */
[----:B----4-:R-:W-:Y:S05]  /*5630*/  @!P0 NANOSLEEP.SYNCS 0x989680 ;  /* 0x009896800000895d */ /* 0x010fea0003900000 */
[----:B------:R-:W4:Y:S02]  /*5640*/  @!P0 SYNCS.PHASECHK.TRANS64 P0, [R8+URZ+0x31828], RZ ;  /* 0x031828ff080085a7 */ /* 0x000f2400080010ff */
[----:B----4-:R-:W-:Y:S05]  /*5650*/  @!P0 BRA `(.L_x_30) ;  /* 0xfffffffc00f08947 */ /* 0x010fea000383ffff */
[----:B------:R-:W-:Y:S05]  /*5660*/  BRA `(.L_x_83) ;  /* 0xffffffcc00b87947 */ /* 0x000fea000383ffff */
.L_x_31:
[----:B----4-:R4:W1:Y:S02]  /*5670*/  SYNCS.PHASECHK.TRANS64.TRYWAIT P0, [R8+URZ+0x31830], RZ ;  /* 0x031830ff080075a7 */ /* 0x01086400080011ff */
[----:B-1----:R-:W-:Y:S05]  /*5680*/  @!P0 NANOSLEEP.SYNCS 0x989680 ;  /* 0x009896800000895d */ /* 0x002fea0003900000 */
[----:B------:R-:W1:Y:S02]  /*5690*/  @!P0 SYNCS.PHASECHK.TRANS64 P0, [R8+URZ+0x31830], RZ ;  /* 0x031830ff080085a7 */ /* 0x000e6400080010ff */
[----:B-1----:R-:W-:Y:S05]  /*56a0*/  @!P0 BRA `(.L_x_31) ;  /* 0xfffffffc00f08947 */ /* 0x002fea000383ffff */
[----:B------:R-:W-:Y:S05]  /*56b0*/  BRA `(.L_x_84) ;  /* 0xffffffcc00f07947 */ /* 0x000fea000383ffff */
.L_x_32:
[----:B-1----:R1:W2:Y:S02]  /*56c0*/  SYNCS.PHASECHK.TRANS64.TRYWAIT P0, [R8+URZ+0x31838], RZ ;  /* 0x031838ff080075a7 */ /* 0x0022a400080011ff */
[----:B--2---:R-:W-:Y:S05]  /*56d0*/  @!P0 NANOSLEEP.SYNCS 0x989680 ;  /* 0x009896800000895d */ /* 0x004fea0003900000 */
[----:B------:R-:W2:Y:S02]  /*56e0*/  @!P0 SYNCS.PHASECHK.TRANS64 P0, [R8+URZ+0x31838], RZ ;  /* 0x031838ff080085a7 */ /* 0x000ea400080010ff */
[----:B--2---:R-:W-:Y:S05]  /*56f0*/  @!P0 BRA `(.L_x_32) ;  /* 0xfffffffc00f08947 */ /* 0x004fea000383ffff */
[----:B------:R-:W-:Y:S05]  /*5700*/  BRA `(.L_x_85) ;  /* 0xffffffd000287947 */ /* 0x000fea000383ffff */
.L_x_33:
[----:B------:R-:W-:Y:S01]  /*5710*/  HFMA2 R42, -RZ, RZ, -0.0 , 0 ;  /* 0x80000000ff2a7431 */ /* 0x000fe200000001ff */
[----:B-1----:R-:W-:Y:S04]  /*5720*/  MOV R43, 0x80000000 ;  /* 0x80000000002b7802 */ /* 0x002fe80000000f00 */
[----:B------:R1:W2:Y:S03]  /*5730*/  SYNCS.PHASECHK.TRANS64.TRYWAIT P0, [R8+URZ+0x31820], R43 ;  /* 0x0318202b080075a7 */ /* 0x0002a600080011ff */
[----:B--2---:R-:W-:Y:S05]  /*5740*/  @!P0 NANOSLEEP.SYNCS 0x989680 ;  /* 0x009896800000895d */ /* 0x004fea0003900000 */
[----:B------:R-:W2:Y:S02]  /*5750*/  @!P0 SYNCS.PHASECHK.TRANS64 P0, [R8+URZ+0x31820], R43 ;  /* 0x0318202b080085a7 */ /* 0x000ea400080010ff */
[----:B--2---:R-:W-:Y:S05]  /*5760*/  @!P0 BRA `(.L_x_33) ;  /* 0xfffffffc00e88947 */ /* 0x004fea000383ffff */
[----:B------:R-:W-:Y:S05]  /*5770*/  BRA `(.L_x_86) ;  /* 0xffffffd000587947 */ /* 0x000fea000383ffff */
.L_x_34:
[----:B------:R-:W-:Y:S01]  /*5780*/  HFMA2 R42, -RZ, RZ, -0.0 , 0 ;  /* 0x80000000ff2a7431 */ /* 0x000fe200000001ff */
[----:B-1----:R-:W-:Y:S04]  /*5790*/  MOV R43, 0x80000000 ;  /* 0x80000000002b7802 */ /* 0x002fe80000000f00 */
[----:B------:R1:W2:Y:S03]  /*57a0*/  SYNCS.PHASECHK.TRANS64.TRYWAIT P0, [R8+URZ+0x31828], R43 ;  /* 0x0318282b080075a7 */ /* 0x0002a600080011ff */
[----:B--2---:R-:W-:Y:S05]  /*57b0*/  @!P0 NANOSLEEP.SYNCS 0x989680 ;  /* 0x009896800000895d */ /* 0x004fea0003900000 */
[----:B------:R-:W2:Y:S02]  /*57c0*/  @!P0 SYNCS.PHASECHK.TRANS64 P0, [R8+URZ+0x31828], R43 ;  /* 0x0318282b080085a7 */ /* 0x000ea400080010ff */
[----:B--2---:R-:W-:Y:S05]  /*57d0*/  @!P0 BRA `(.L_x_34) ;  /* 0xfffffffc00e88947 */ /* 0x004fea000383ffff */
[----:B------:R-:W-:Y:S05]  /*57e0*/  BRA `(.L_x_87) ;  /* 0xffffffd000c47947 */ /* 0x000fea000383ffff */
.L_x_35:
[----:B------:R-:W-:Y:S01]  /*57f0*/  HFMA2 R42, -RZ, RZ, -0.0 , 0 ;  /* 0x80000000ff2a7431 */ /* 0x000fe200000001ff */
[----:B-1----:R-:W-:Y:S04]  /*5800*/  MOV R43, 0x80000000 ;  /* 0x80000000002b7802 */ /* 0x002fe80000000f00 */
[----:B------:R1:W2:Y:S03]  /*5810*/  SYNCS.PHASECHK.TRANS64.TRYWAIT P0, [R8+URZ+0x31830], R43 ;  /* 0x0318302b080075a7 */ /* 0x0002a600080011ff */
[----:B--2---:R-:W-:Y:S05]  /*5820*/  @!P0 NANOSLEEP.SYNCS 0x989680 ;  /* 0x009896800000895d */ /* 0x004fea0003900000 */
[----:B------:R-:W2:Y:S02]  /*5830*/  @!P0 SYNCS.PHASECHK.TRANS64 P0, [R8+URZ+0x31830], R43 ;  /* 0x0318302b080085a7 */ /* 0x000ea400080010ff */
[----:B--2---:R-:W-:Y:S05]  /*5840*/  @!P0 BRA `(.L_x_35) ;  /* 0xfffffffc00e88947 */ /* 0x004fea000383ffff */
[----:B------:R-:W-:Y:S05]  /*5850*/  BRA `(.L_x_88) ;  /* 0xffffffd000f47947 */ /* 0x000fea000383ffff */
.L_x_36:
[----:B------:R-:W-:Y:S01]  /*5860*/  HFMA2 R42, -RZ, RZ, -0.0 , 0 ;  /* 0x80000000ff2a7431 */ /* 0x000fe200000001ff */
[----:B-1----:R-:W-:Y:S04]  /*5870*/  MOV R43, 0x80000000 ;  /* 0x80000000002b7802 */ /* 0x002fe80000000f00 */
[----:B------:R1:W2:Y:S03]  /*5880*/  SYNCS.PHASECHK.TRANS64.TRYWAIT P0, [R8+URZ+0x31838], R43 ;  /* 0x0318382b080075a7 */ /* 0x0002a600080011ff */
[----:B--2---:R-:W-:Y:S05]  /*5890*/  @!P0 NANOSLEEP.SYNCS 0x989680 ;  /* 0x009896800000895d */ /* 0x004fea0003900000 */
[----:B------:R-:W2:Y:S02]  /*58a0*/  @!P0 SYNCS.PHASECHK.TRANS64 P0, [R8+URZ+0x31838], R43 ;  /* 0x0318382b080085a7 */ /* 0x000ea400080010ff */
[----:B--2---:R-:W-:Y:S05]  /*58b0*/  @!P0 BRA `(.L_x_36) ;  /* 0xfffffffc00e88947 */ /* 0x004fea000383ffff */
[----:B------:R-:W-:Y:S05]  /*58c0*/  BRA `(.L_x_89) ;  /* 0xffffffd400247947 */ /* 0x000fea000383ffff */
.L_x_37:
[----:B-1----:R1:W2:Y:S02]  /*58d0*/  SYNCS.PHASECHK.TRANS64.TRYWAIT P0, [R8+URZ+0x31820], RZ ;  /* 0x031820ff080075a7 */ /* 0x0022a400080011ff */
[----:B--2---:R-:W-:Y:S05]  /*58e0*/  @!P0 NANOSLEEP.SYNCS 0x989680 ;  /* 0x009896800000895d */ /* 0x004fea0003900000 */
[----:B------:R-:W2:Y:S02]  /*58f0*/  @!P0 SYNCS.PHASECHK.TRANS64 P0, [R8+URZ+0x31820], RZ ;  /* 0x031820ff080085a7 */ /* 0x000ea400080010ff */
[----:B--2---:R-:W-:Y:S05]  /*5900*/  @!P0 BRA `(.L_x_37) ;  /* 0xfffffffc00f08947 */ /* 0x004fea000383ffff */
[----:B------:R-:W-:Y:S05]  /*5910*/  BRA `(.L_x_90) ;  /* 0xffffffd4005c7947 */ /* 0x000fea000383ffff */
.L_x_38:
[----:B-1----:R1:W2:Y:S02]  /*5920*/  SYNCS.PHASECHK.TRANS64.TRYWAIT P0, [R8+URZ+0x31828], RZ ;  /* 0x031828ff080075a7 */ /* 0x0022a400080011ff */
[----:B--2---:R-:W-:Y:S05]  /*5930*/  @!P0 NANOSLEEP.SYNCS 0x989680 ;  /* 0x009896800000895d */ /* 0x004fea0003900000 */
[----:B------:R-:W2:Y:S02]  /*5940*/  @!P0 SYNCS.PHASECHK.TRANS64 P0, [R8+URZ+0x31828], RZ ;  /* 0x031828ff080085a7 */ /* 0x000ea400080010ff */
[----:B--2---:R-:W-:Y:S05]  /*5950*/  @!P0 BRA `(.L_x_38) ;  /* 0xfffffffc00f08947 */ /* 0x004fea000383ffff */
[----:B------:R-:W-:Y:S05]  /*5960*/  BRA `(.L_x_91) ;  /* 0xffffffd400d07947 */ /* 0x000fea000383ffff */
.L_x_39:
[----:B-1----:R1:W2:Y:S02]  /*5970*/  SYNCS.PHASECHK.TRANS64.TRYWAIT P0, [R8+URZ+0x31830], RZ ;  /* 0x031830ff080075a7 */ /* 0x0022a400080011ff */
[----:B--2---:R-:W-:Y:S05]  /*5980*/  @!P0 NANOSLEEP.SYNCS 0x989680 ;  /* 0x009896800000895d */ /* 0x004fea0003900000 */
[----:B------:R-:W2:Y:S02]  /*5990*/  @!P0 SYNCS.PHASECHK.TRANS64 P0, [R8+URZ+0x31830], RZ ;  /* 0x031830ff080085a7 */ /* 0x000ea400080010ff */
[----:B--2---:R-:W-:Y:S05]  /*59a0*/  @!P0 BRA `(.L_x_39) ;  /* 0xfffffffc00f08947 */ /* 0x004fea000383ffff */
[----:B------:R-:W-:Y:S05]  /*59b0*/  BRA `(.L_x_92) ;  /* 0xffffffd800087947 */ /* 0x000fea000383ffff */
.L_x_40:
[----:B-1----:R1:W2:Y:S02]  /*59c0*/  SYNCS.PHASECHK.TRANS64.TRYWAIT P0, [R8+URZ+0x31838], RZ ;  /* 0x031838ff080075a7 */ /* 0x0022a400080011ff */
[----:B--2---:R-:W-:Y:S05]  /*59d0*/  @!P0 NANOSLEEP.SYNCS 0x989680 ;  /* 0x009896800000895d */ /* 0x004fea0003900000 */
[----:B------:R-:W2:Y:S02]  /*59e0*/  @!P0 SYNCS.PHASECHK.TRANS64 P0, [R8+URZ+0x31838], RZ ;  /* 0x031838ff080085a7 */ /* 0x000ea400080010ff */
[----:B--2---:R-:W-:Y:S05]  /*59f0*/  @!P0 BRA `(.L_x_40) ;  /* 0xfffffffc00f08947 */ /* 0x004fea000383ffff */
[----:B------:R-:W-:Y:S05]  /*5a00*/  BRA `(.L_x_93) ;  /* 0xffffffd800407947 */ /* 0x000fea000383ffff */
.L_x_44:
[----:B------:R-:W-:-:S07]  /*5a10*/  MOV R4, R5 ;  /* 0x0000000500047202 */ /* 0x000fce0000000f00 */
.L_x_94:
[----:B-1----:R1:W2:Y:S02]  /*5a20*/  SYNCS.PHASECHK.TRANS64.TRYWAIT P2, [R20+URZ+0x31860], R5 ;  /* 0x03186005140075a7 */ /* 0x0022a400080411ff */
[----:B--2---:R-:W-:Y:S05]  /*5a30*/  @!P2 NANOSLEEP.SYNCS 0x989680 ;  /* 0x009896800000a95d */ /* 0x004fea0003900000 */
[----:B------:R-:W2:Y:S02]  /*5a40*/  @!P2 SYNCS.PHASECHK.TRANS64 P2, [R20+URZ+0x31860], R5 ;  /* 0x031860051400a5a7 */ /* 0x000ea400080410ff */
[----:B--2---:R-:W-:Y:S05]  /*5a50*/  @!P2 BRA `(.L_x_94) ;  /* 0xfffffffc00f0a947 */ /* 0x004fea000383ffff */
[----:B------:R-:W-:Y:S05]  /*5a60*/  BRA `(.L_x_95) ;  /* 0xffffffdc00487947 */ /* 0x000fea000383ffff */
        .weak           $__internal_0_$__cuda_sm10x_tcgen05_guardrail_trap_col_being_dealloced_not_returned_by_alloc
        .type           $__internal_0_$__cuda_sm10x_tcgen05_guardrail_trap_col_being_dealloced_not_returned_by_alloc,@function
        .size           $__internal_0_$__cuda_sm10x_tcgen05_guardrail_trap_col_being_dealloced_not_returned_by_alloc,($__internal_1_$__cuda_sm10x_tcgen05_guardrail_trap_phase_invalid_during_alloc - $__internal_0_$__cuda_sm10x_tcgen05_guardrail_trap_col_being_dealloced_not_returned_by_alloc)
$__internal_0_$__cuda_sm10x_tcgen05_guardrail_trap_col_being_dealloced_not_returned_by_alloc:
[----:B------:R-:W-:Y:S05]  /*5a70*/  BPT.TRAP 0x1 ;  /* 0x000000040000795c */ /* 0x000fea0000300000 */
[----:B------:R-:W-:-:S04]  /*5a80*/  HFMA2 R3, -RZ, RZ, 0, 0 ;  /* 0x00000000ff037431 */ /* 0x000fc800000001ff */
[----:B------:R-:W-:Y:S05]  /*5a90*/  RET.REL.NODEC R2 `(_ZN9deep_gemm24sm100_fp8_gemm_1d1d_implILN4cute4UMMA5MajorE0ELS3_0ELj0ELj7168ELj2048ELj128ELj224ELj128ELj64ELj128ELj128ELj64ELj4ELj128ELj128ELj1ELb0ELj135ELNS_8GemmTypeE1ELb0EN7cutlass10bfloat16_tENS_16EpilogueIdentityEEEvPijjj14CUtensorMap_stS9_S9_S9_S9_) ;  /* 0xffffffa402587950 */ /* 0x000fea0003c3ffff */
        .weak           $__internal_1_$__cuda_sm10x_tcgen05_guardrail_trap_phase_invalid_during_alloc
        .type           $__internal_1_$__cuda_sm10x_tcgen05_guardrail_trap_phase_invalid_during_alloc,@function
        .size           $__internal_1_$__cuda_sm10x_tcgen05_guardrail_trap_phase_invalid_during_alloc,($__internal_2_$__cuda_sm10x_tcgen05_guardrail_trap_unallocated_columns_being_dealloced - $__internal_1_$__cuda_sm10x_tcgen05_guardrail_trap_phase_invalid_during_alloc)
$__internal_1_$__cuda_sm10x_tcgen05_guardrail_trap_phase_invalid_during_alloc:
[----:B------:R-:W-:Y:S05]  /*5aa0*/  BPT.TRAP 0x1 ;  /* 0x000000040000795c */ /* 0x000fea0000300000 */
[----:B------:R-:W-:-:S04]  /*5ab0*/  MOV R3, 0x0 ;  /* 0x0000000000037802 */ /* 0x000fc80000000f00 */
[----:B------:R-:W-:Y:S05]  /*5ac0*/  RET.REL.NODEC R2 `(_ZN9deep_gemm24sm100_fp8_gemm_1d1d_implILN4cute4UMMA5MajorE0ELS3_0ELj0ELj7168ELj2048ELj128ELj224ELj128ELj64ELj128ELj128ELj64ELj4ELj128ELj128ELj1ELb0ELj135ELNS_8GemmTypeE1ELb0EN7cutlass10bfloat16_tENS_16EpilogueIdentityEEEvPijjj14CUtensorMap_stS9_S9_S9_S9_) ;  /* 0xffffffa4024c7950 */ /* 0x000fea0003c3ffff */
        .weak           $__internal_2_$__cuda_sm10x_tcgen05_guardrail_trap_unallocated_columns_being_dealloced
        .type           $__internal_2_$__cuda_sm10x_tcgen05_guardrail_trap_unallocated_columns_being_dealloced,@function
        .size           $__internal_2_$__cuda_sm10x_tcgen05_guardrail_trap_unallocated_columns_being_dealloced,($__internal_3_$__cuda_sm20_div_u16 - $__internal_2_$__cuda_sm10x_tcgen05_guardrail_trap_unallocated_columns_being_dealloced)
$__internal_2_$__cuda_sm10x_tcgen05_guardrail_trap_unallocated_columns_being_dealloced:
[----:B------:R-:W-:Y:S05]  /*5ad0*/  BPT.TRAP 0x1 ;  /* 0x000000040000795c */ /* 0x000fea0000300000 */
[----:B------:R-:W-:-:S04]  /*5ae0*/  HFMA2 R3, -RZ, RZ, 0, 0 ;  /* 0x00000000ff037431 */ /* 0x000fc800000001ff */
[----:B------:R-:W-:Y:S05]  /*5af0*/  RET.REL.NODEC R2 `(_ZN9deep_gemm24sm100_fp8_gemm_1d1d_implILN4cute4UMMA5MajorE0ELS3_0ELj0ELj7168ELj2048ELj128ELj224ELj128ELj64ELj128ELj128ELj64ELj4ELj128ELj128ELj1ELb0ELj135ELNS_8GemmTypeE1ELb0EN7cutlass10bfloat16_tENS_16EpilogueIdentityEEEvPijjj14CUtensorMap_stS9_S9_S9_S9_) ;  /* 0xffffffa402407950 */ /* 0x000fea0003c3ffff */
        .weak           $__internal_3_$__cuda_sm20_div_u16
        .type           $__internal_3_$__cuda_sm20_div_u16,@function
        .size           $__internal_3_$__cuda_sm20_div_u16,(.L_x_100 - $__internal_3_$__cuda_sm20_div_u16)
$__internal_3_$__cuda_sm20_div_u16:
[----:B------:R-:W1:Y:S01]  /*5b00*/  I2F.U16 R5, R39 ;  /* 0x0000002700057306 */ /* 0x000e620000101000 */
[----:B------:R-:W-:-:S07]  /*5b10*/  IMAD.MOV.U32 R0, RZ, RZ, 0x4b800000 ;  /* 0x4b800000ff007424 */ /* 0x000fce00078e00ff */
[----:B------:R-:W-:Y:S01]  /*5b20*/  I2F.U16.RZ R9, R34 ;  /* 0x0000002200097306 */ /* 0x000fe2000010d000 */
[C---:B-1----:R-:W-:Y:S02]  /*5b30*/  FSETP.GEU.AND P1, PT, |R5|.reuse, 1.175494350822287508e-38, PT ;  /* 0x008000000500780b */ /* 0x042fe40003f2e200 */
[----:B------:R-:W-:Y:S02]  /*5b40*/  FSETP.GT.AND P2, PT, |R5|, 8.50705917302346158658e+37, PT ;  /* 0x7e8000000500780b */ /* 0x000fe40003f44200 */
[----:B------:R-:W-:Y:S02]  /*5b50*/  FSEL R0, R0, 1, !P1 ;  /* 0x3f80000000007808 */ /* 0x000fe40004800000 */
[----:B------:R-:W-:Y:S02]  /*5b60*/  ISETP.NE.U32.AND P1, PT, R39, RZ, PT ;  /* 0x000000ff2700720c */ /* 0x000fe40003f25070 */
[----:B------:R-:W-:-:S05]  /*5b70*/  FSEL R0, R0, 0.25, !P2 ;  /* 0x3e80000000007808 */ /* 0x000fca0005000000 */
[----:B------:R-:W-:-:S06]  /*5b80*/  FMUL R5, R5, R0 ;  /* 0x0000000005057220 */ /* 0x000fcc0000400000 */
[----:B------:R-:W1:Y:S02]  /*5b90*/  MUFU.RCP R5, R5 ;  /* 0x0000000500057308 */ /* 0x000e640000001000 */
[----:B-1----:R-:W-:Y:S01]  /*5ba0*/  FMUL R0, R0, R5 ;  /* 0x0000000500007220 */ /* 0x002fe20000400000 */
[----:B------:R-:W-:-:S03]  /*5bb0*/  IMAD.MOV.U32 R5, RZ, RZ, 0x0 ;  /* 0x00000000ff057424 */ /* 0x000fc600078e00ff */
[----:B------:R-:W-:-:S04]  /*5bc0*/  VIADD R0, R0, 0x2 ;  /* 0x0000000200007836 */ /* 0x000fc80000000000 */
[----:B------:R-:W-:-:S04]  /*5bd0*/  FMUL.RZ R9, R9, R0 ;  /* 0x0000000009097220 */ /* 0x000fc8000040c000 */
[----:B------:R-:W1:Y:S02]  /*5be0*/  F2I.U32.TRUNC.NTZ R0, R9 ;  /* 0x0000000900007305 */ /* 0x000e64000020f000 */
[----:B-1----:R-:W-:Y:S02]  /*5bf0*/  LOP3.LUT R0, R0, 0xffff, RZ, 0xc0, !PT ;  /* 0x0000ffff00007812 */ /* 0x002fe400078ec0ff */
[----:B------:R-:W-:Y:S01]  /*5c00*/  @!P1 MOV R0, 0xffffffff ;  /* 0xffffffff00009802 */ /* 0x000fe20000000f00 */
[----:B------:R-:W-:Y:S06]  /*5c10*/  RET.REL.NODEC R4 `(_ZN9deep_gemm24sm100_fp8_gemm_1d1d_implILN4cute4UMMA5MajorE0ELS3_0ELj0ELj7168ELj2048ELj128ELj224ELj128ELj64ELj128ELj128ELj64ELj4ELj128ELj128ELj1ELb0ELj135ELNS_8GemmTypeE1ELb0EN7cutlass10bfloat16_tENS_16EpilogueIdentityEEEvPijjj14CUtensorMap_stS9_S9_S9_S9_) ;  /* 0xffffffa004f87950 */ /* 0x000fec0003c3ffff */
.L_x_96:
[----:B------:R-:W-:-:S00]  /*5c20*/  BRA `(.L_x_96) ;  /* 0xfffffffc00fc7947 */ /* 0x000fc0000383ffff */
[----:B------:R-:W-:-:S00]  /*5c30*/  NOP ;  /* 0x0000000000007918 */ /* 0x000fc00000000000 */
        /* <DEDUP_REMOVED lines=12> */
.L_x_100:


//--------------------- .nv.shared._ZN9deep_gemm24sm100_fp8_gemm_1d1d_implILN4cute4UMMA5MajorE0ELS3_0ELj0ELj7168ELj2048ELj128ELj224ELj128ELj64ELj128ELj128ELj64ELj4ELj128ELj128ELj1ELb0ELj135ELNS_8GemmTypeE1ELb0EN7cutlass10bfloat16_tENS_16EpilogueIdentityEEEvPijjj14CUtensorMap_stS9_S9_S9_S9_ --------------------------
	.section	.nv.shared._ZN9deep_gemm24sm100_fp8_gemm_1d1d_implILN4cute4UMMA5MajorE0ELS3_0ELj0ELj7168ELj2048ELj128ELj224ELj128ELj64ELj128ELj128ELj64ELj4ELj128ELj128ELj1ELb0ELj135ELNS_8GemmTypeE1ELb0EN7cutlass10bfloat16_tENS_16EpilogueIdentityEEEvPijjj14CUtensorMap_stS9_S9_S9_S9_,"aw",@nobits
	.sectionflags	@""
	.align	1024
	.zero		1024


//--------------------- .nv.shared.reserved.0     --------------------------
	.section	.nv.shared.reserved.0,"aw",@nobits
	.align	8
	.weak		__nv_reservedSMEM_offset_0_alias
	.size		__nv_reservedSMEM_offset_0_alias, 0, 64
	.other		__nv_reservedSMEM_offset_0_alias,@"STO_CUDA_RESERVED_SHARED STV_DEFAULT"
__nv_reservedSMEM_offset_0_alias:
	.zero		0
.nv.shared.reserved.0:
	.zero		64
	.weak		__nv_reservedSMEM_allocation_phase
	.type		__nv_reservedSMEM_allocation_phase,@object
	.size		__nv_reservedSMEM_allocation_phase,(.L_0 - __nv_reservedSMEM_allocation_phase)
__nv_reservedSMEM_allocation_phase:
	.zero		1
.L_0:
	.zero		7
	.weak		__nv_reservedSMEM_devtool_atexit_pc
	.type		__nv_reservedSMEM_devtool_atexit_pc,@object
	.size		__nv_reservedSMEM_devtool_atexit_pc,(__nv_reservedSMEM_allocation_mask - __nv_reservedSMEM_devtool_atexit_pc)
__nv_reservedSMEM_devtool_atexit_pc:
	.zero		8
	.weak		__nv_reservedSMEM_allocation_mask
	.type		__nv_reservedSMEM_allocation_mask,@object
	.size		__nv_reservedSMEM_allocation_mask,(.L_2 - __nv_reservedSMEM_allocation_mask)
__nv_reservedSMEM_allocation_mask:
	.zero		4
.L_2:


//--------------------- .nv.global                --------------------------
	.section	.nv.global,"aw",@nobits
.nv.global:
	.type		_ZN47_INTERNAL_1f5d2568_9_kernel_cu_5ee9311b_28937294cute1_E,@object
	.size		_ZN47_INTERNAL_1f5d2568_9_kernel_cu_5ee9311b_28937294cute1_E,(_ZN47_INTERNAL_1f5d2568_9_kernel_cu_5ee9311b_28937294cuda3std3__45__cpo6cbeginE - _ZN47_INTERNAL_1f5d2568_9_kernel_cu_5ee9311b_28937294cute1_E)
_ZN47_INTERNAL_1f5d2568_9_kernel_cu_5ee9311b_28937294cute1_E:
	.zero		1
	.type		_ZN47_INTERNAL_1f5d2568_9_kernel_cu_5ee9311b_28937294cuda3std3__45__cpo6cbeginE,@object
	.size		_ZN47_INTERNAL_1f5d2568_9_kernel_cu_5ee9311b_28937294cuda3std3__45__cpo6cbeginE,(_ZN47_INTERNAL_1f5d2568_9_kernel_cu_5ee9311b_28937294cuda3std3__48in_placeE - _ZN47_INTERNAL_1f5d2568_9_kernel_cu_5ee9311b_28937294cuda3std3__45__cpo6cbeginE)
_ZN47_INTERNAL_1f5d2568_9_kernel_cu_5ee9311b_28937294cuda3std3__45__cpo6cbeginE:
	.zero		1
	.type		_ZN47_INTERNAL_1f5d2568_9_kernel_cu_5ee9311b_28937294cuda3std3__48in_placeE,@object
	.size		_ZN47_INTERNAL_1f5d2568_9_kernel_cu_5ee9311b_28937294cuda3std3__48in_placeE,(_ZN47_INTERNAL_1f5d2568_9_kernel_cu_5ee9311b_28937294cuda3std6ranges3__45__cpo9iter_moveE - _ZN47_INTERNAL_1f5d2568_9_kernel_cu_5ee9311b_28937294cuda3std3__48in_placeE)
_ZN47_INTERNAL_1f5d2568_9_kernel_cu_5ee9311b_28937294cuda3std3__48in_placeE:
	.zero		1
	.type		_ZN47_INTERNAL_1f5d2568_9_kernel_cu_5ee9311b_28937294cuda3std6ranges3__45__cpo9iter_moveE,@object
	.size		_ZN47_INTERNAL_1f5d2568_9_kernel_cu_5ee9311b_28937294cuda3std6ranges3__45__cpo9iter_moveE,(_ZN47_INTERNAL_1f5d2568_9_kernel_cu_5ee9311b_28937294cuda3std3__45__cpo5beginE - _ZN47_INTERNAL_1f5d2568_9_kernel_cu_5ee9311b_28937294cuda3std6ranges3__45__cpo9iter_moveE)
_ZN47_INTERNAL_1f5d2568_9_kernel_cu_5ee9311b_28937294cuda3std6ranges3__45__cpo9iter_moveE:
	.zero		1
	.type		_ZN47_INTERNAL_1f5d2568_9_kernel_cu_5ee9311b_28937294cuda3std3__45__cpo5beginE,@object
	.size		_ZN47_INTERNAL_1f5d2568_9_kernel_cu_5ee9311b_28937294cuda3std3__45__cpo5beginE,(_ZN47_INTERNAL_1f5d2568_9_kernel_cu_5ee9311b_28937294cuda3std3__449_GLOBAL__N__1f5d2568_9_kernel_cu_5ee9311b_28937296ignoreE - _ZN47_INTERNAL_1f5d2568_9_kernel_cu_5ee9311b_28937294cuda3std3__45__cpo5beginE)
_ZN47_INTERNAL_1f5d2568_9_kernel_cu_5ee9311b_28937294cuda3std3__45__cpo5beginE:
	.zero		1
	.type		_ZN47_INTERNAL_1f5d2568_9_kernel_cu_5ee9311b_28937294cuda3std3__449_GLOBAL__N__1f5d2568_9_kernel_cu_5ee9311b_28937296ignoreE,@object
	.size		_ZN47_INTERNAL_1f5d2568_9_kernel_cu_5ee9311b_28937294cuda3std3__449_GLOBAL__N__1f5d2568_9_kernel_cu_5ee9311b_28937296ignoreE,(_ZN47_INTERNAL_1f5d2568_9_kernel_cu_5ee9311b_28937294cute7productE - _ZN47_INTERNAL_1f5d2568_9_kernel_cu_5ee9311b_28937294cuda3std3__449_GLOBAL__N__1f5d2568_9_kernel_cu_5ee9311b_28937296ignoreE)
_ZN47_INTERNAL_1f5d2568_9_kernel_cu_5ee9311b_28937294cuda3std3__449_GLOBAL__N__1f5d2568_9_kernel_cu_5ee9311b_28937296ignoreE:
	.zero		1
	.type		_ZN47_INTERNAL_1f5d2568_9_kernel_cu_5ee9311b_28937294cute7productE,@object
	.size		_ZN47_INTERNAL_1f5d2568_9_kernel_cu_5ee9311b_28937294cute7productE,(_ZN47_INTERNAL_1f5d2568_9_kernel_cu_5ee9311b_28937294cuda3std3__45__cpo3endE - _ZN47_INTERNAL_1f5d2568_9_kernel_cu_5ee9311b_28937294cute7productE)
_ZN47_INTERNAL_1f5d2568_9_kernel_cu_5ee9311b_28937294cute7productE:
	.zero		1
	.type		_ZN47_INTERNAL_1f5d2568_9_kernel_cu_5ee9311b_28937294cuda3std3__45__cpo3endE,@object
	.size		_ZN47_INTERNAL_1f5d2568_9_kernel_cu_5ee9311b_28937294cuda3std3__45__cpo3endE,(_ZN47_INTERNAL_1f5d2568_9_kernel_cu_5ee9311b_28937294cuda3std3__419piecewise_constructE - _ZN47_INTERNAL_1f5d2568_9_kernel_cu_5ee9311b_28937294cuda3std3__45__cpo3endE)
_ZN47_INTERNAL_1f5d2568_9_kernel_cu_5ee9311b_28937294cuda3std3__45__cpo3endE:
	.zero		1
	.type		_ZN47_INTERNAL_1f5d2568_9_kernel_cu_5ee9311b_28937294cuda3std3__419piecewise_constructE,@object
	.size		_ZN47_INTERNAL_1f5d2568_9_kernel_cu_5ee9311b_28937294cuda3std3__419piecewise_constructE,(_ZN47_INTERNAL_1f5d2568_9_kernel_cu_5ee9311b_28937294cuda3std3__45__cpo4cendE - _ZN47_INTERNAL_1f5d2568_9_kernel_cu_5ee9311b_28937294cuda3std3__419piecewise_constructE)
_ZN47_INTERNAL_1f5d2568_9_kernel_cu_5ee9311b_28937294cuda3std3__419piecewise_constructE:
	.zero		1
	.type		_ZN47_INTERNAL_1f5d2568_9_kernel_cu_5ee9311b_28937294cuda3std3__45__cpo4cendE,@object
	.size		_ZN47_INTERNAL_1f5d2568_9_kernel_cu_5ee9311b_28937294cuda3std3__45__cpo4cendE,(_ZN47_INTERNAL_1f5d2568_9_kernel_cu_5ee9311b_28937294cuda3std6ranges3__45__cpo4swapE - _ZN47_INTERNAL_1f5d2568_9_kernel_cu_5ee9311b_28937294cuda3std3__45__cpo4cendE)
_ZN47_INTERNAL_1f5d2568_9_kernel_cu_5ee9311b_28937294cuda3std3__45__cpo4cendE:
	.zero		1
	.type		_ZN47_INTERNAL_1f5d2568_9_kernel_cu_5ee9311b_28937294cuda3std6ranges3__45__cpo4swapE,@object
	.size		_ZN47_INTERNAL_1f5d2568_9_kernel_cu_5ee9311b_28937294cuda3std6ranges3__45__cpo4swapE,(.L_10 - _ZN47_INTERNAL_1f5d2568_9_kernel_cu_5ee9311b_28937294cuda3std6ranges3__45__cpo4swapE)
_ZN47_INTERNAL_1f5d2568_9_kernel_cu_5ee9311b_28937294cuda3std6ranges3__45__cpo4swapE:
	.zero		1
.L_10:


//--------------------- .nv.constant0._ZN9deep_gemm24sm100_fp8_gemm_1d1d_implILN4cute4UMMA5MajorE0ELS3_0ELj0ELj7168ELj2048ELj128ELj224ELj128ELj64ELj128ELj128ELj64ELj4ELj128ELj128ELj1ELb0ELj135ELNS_8GemmTypeE1ELb0EN7cutlass10bfloat16_tENS_16EpilogueIdentityEEEvPijjj14CUtensorMap_stS9_S9_S9_S9_ --------------------------
	.section	.nv.constant0._ZN9deep_gemm24sm100_fp8_gemm_1d1d_implILN4cute4UMMA5MajorE0ELS3_0ELj0ELj7168ELj2048ELj128ELj224ELj128ELj64ELj128ELj128ELj64ELj4ELj128ELj128ELj1ELb0ELj135ELNS_8GemmTypeE1ELb0EN7cutlass10bfloat16_tENS_16EpilogueIdentityEEEvPijjj14CUtensorMap_stS9_S9_S9_S9_,"a",@progbits
	.sectionflags	@""
	.align	4
.nv.constant0._ZN9deep_gemm24sm100_fp8_gemm_1d1d_implILN4cute4UMMA5MajorE0ELS3_0ELj0ELj7168ELj2048ELj128ELj224ELj128ELj64ELj128ELj128ELj64ELj4ELj128ELj128ELj1ELb0ELj135ELNS_8GemmTypeE1ELb0EN7cutlass10bfloat16_tENS_16EpilogueIdentityEEEvPijjj14CUtensorMap_stS9_S9_S9_S9_:
	.zero		1600


//--------------------- SYMBOLS --------------------------

	.type		.nv.reservedSmem.offset0,@object
	.size		.nv.reservedSmem.offset0,0x4
	.type		.nv.reservedSmem.cap,@object
	.size		.nv.reservedSmem.cap,0x4
